//
// Generated by NVIDIA NVVM Compiler
//
// Compiler Build ID: CL-36424714
// Cuda compilation tools, release 13.0, V13.0.88
// Based on NVVM 20.0.0
//

.version 9.0
.target sm_100
.address_size 64

	// .globl	_Z5daxpydPKdPdi
.func  (.param .align 16 .b8 func_retval0[16]) __internal_trig_reduction_slowpathd
(
	.param .b64 __internal_trig_reduction_slowpathd_param_0
)
;
.extern .shared .align 16 .b8 s[];
.global .align 8 .b8 __cudart_i2opi_d[144] = {8, 93, 141, 31, 177, 95, 251, 107, 234, 146, 82, 138, 247, 57, 7, 61, 123, 241, 229, 235, 199, 186, 39, 117, 45, 234, 95, 158, 102, 63, 70, 79, 183, 9, 203, 39, 207, 126, 54, 109, 31, 109, 10, 90, 139, 17, 47, 239, 15, 152, 5, 222, 255, 151, 248, 31, 59, 40, 249, 189, 139, 95, 132, 156, 244, 57, 83, 131, 57, 214, 145, 57, 65, 126, 95, 180, 38, 112, 156, 233, 132, 68, 187, 46, 245, 53, 130, 232, 62, 167, 41, 177, 28, 235, 29, 254, 28, 146, 209, 9, 234, 46, 73, 6, 224, 210, 77, 66, 58, 110, 36, 183, 97, 197, 187, 222, 171, 99, 81, 254, 65, 144, 67, 60, 153, 149, 98, 219, 192, 221, 52, 245, 209, 87, 39, 252, 41, 21, 68, 78, 110, 131, 249, 162};
.global .align 16 .b8 __cudart_sin_cos_coeffs[128] = {70, 210, 176, 44, 241, 229, 90, 190, 146, 227, 172, 105, 227, 29, 199, 62, 161, 98, 219, 25, 160, 1, 42, 191, 24, 8, 17, 17, 17, 17, 129, 63, 84, 85, 85, 85, 85, 85, 197, 191, 0, 0, 0, 0, 0, 0, 0, 0, 0, 0, 0, 0, 0, 0, 0, 0, 100, 129, 253, 32, 131, 255, 168, 189, 40, 133, 239, 193, 167, 238, 33, 62, 217, 230, 6, 142, 79, 126, 146, 190, 233, 188, 221, 25, 160, 1, 250, 62, 71, 93, 193, 22, 108, 193, 86, 191, 81, 85, 85, 85, 85, 85, 165, 63, 0, 0, 0, 0, 0, 0, 224, 191, 0, 0, 0, 0, 0, 0, 240, 63};

.visible .entry _Z5daxpydPKdPdi(
	.param .f64 _Z5daxpydPKdPdi_param_0,
	.param .u64 .ptr .align 1 _Z5daxpydPKdPdi_param_1,
	.param .u64 .ptr .align 1 _Z5daxpydPKdPdi_param_2,
	.param .u32 _Z5daxpydPKdPdi_param_3
)
{
	.reg .pred 	%p<2>;
	.reg .b32 	%r<6>;
	.reg .b64 	%rd<8>;
	.reg .b64 	%fd<5>;

	ld.param.f64 	%fd1, [_Z5daxpydPKdPdi_param_0];
	ld.param.u64 	%rd1, [_Z5daxpydPKdPdi_param_1];
	ld.param.u64 	%rd2, [_Z5daxpydPKdPdi_param_2];
	ld.param.u32 	%r2, [_Z5daxpydPKdPdi_param_3];
	mov.u32 	%r3, %ctaid.x;
	mov.u32 	%r4, %ntid.x;
	mov.u32 	%r5, %tid.x;
	mad.lo.s32 	%r1, %r3, %r4, %r5;
	setp.ge.s32 	%p1, %r1, %r2;
	@%p1 bra 	$L__BB0_2;
	cvta.to.global.u64 	%rd3, %rd1;
	cvta.to.global.u64 	%rd4, %rd2;
	mul.wide.s32 	%rd5, %r1, 8;
	add.s64 	%rd6, %rd3, %rd5;
	ld.global.f64 	%fd2, [%rd6];
	add.s64 	%rd7, %rd4, %rd5;
	ld.global.f64 	%fd3, [%rd7];
	fma.rn.f64 	%fd4, %fd1, %fd2, %fd3;
	st.global.f64 	[%rd7], %fd4;
$L__BB0_2:
	ret;

}
	// .globl	_Z9apply_sinPdi
.visible .entry _Z9apply_sinPdi(
	.param .u64 .ptr .align 1 _Z9apply_sinPdi_param_0,
	.param .u32 _Z9apply_sinPdi_param_1
)
{
	.reg .pred 	%p<6>;
	.reg .b32 	%r<15>;
	.reg .b64 	%rd<9>;
	.reg .b64 	%fd<34>;

	ld.param.u64 	%rd2, [_Z9apply_sinPdi_param_0];
	ld.param.u32 	%r5, [_Z9apply_sinPdi_param_1];
	mov.u32 	%r6, %ctaid.x;
	mov.u32 	%r7, %ntid.x;
	mov.u32 	%r8, %tid.x;
	mad.lo.s32 	%r1, %r6, %r7, %r8;
	setp.ge.s32 	%p1, %r1, %r5;
	@%p1 bra 	$L__BB1_6;
	cvta.to.global.u64 	%rd3, %rd2;
	mul.wide.s32 	%rd4, %r1, 8;
	add.s64 	%rd1, %rd3, %rd4;
	ld.global.f64 	%fd1, [%rd1];
	abs.f64 	%fd2, %fd1;
	setp.neu.f64 	%p2, %fd2, 0d7FF0000000000000;
	@%p2 bra 	$L__BB1_3;
	mov.f64 	%fd12, 0d0000000000000000;
	mul.rn.f64 	%fd33, %fd1, %fd12;
	mov.b32 	%r14, 0;
	bra.uni 	$L__BB1_5;
$L__BB1_3:
	mul.f64 	%fd7, %fd1, 0d3FE45F306DC9C883;
	cvt.rni.s32.f64 	%r14, %fd7;
	cvt.rn.f64.s32 	%fd8, %r14;
	fma.rn.f64 	%fd9, %fd8, 0dBFF921FB54442D18, %fd1;
	fma.rn.f64 	%fd10, %fd8, 0dBC91A62633145C00, %fd9;
	fma.rn.f64 	%fd33, %fd8, 0dB97B839A252049C0, %fd10;
	setp.ltu.f64 	%p3, %fd2, 0d41E0000000000000;
	@%p3 bra 	$L__BB1_5;
	{ // callseq 0, 0
	.param .b64 param0;
	st.param.f64 	[param0], %fd1;
	.param .align 16 .b8 retval0[16];
	call.uni (retval0), 
	__internal_trig_reduction_slowpathd, 
	(
	param0
	);
	ld.param.f64 	%fd33, [retval0];
	ld.param.b32 	%r14, [retval0+8];
	} // callseq 0
$L__BB1_5:
	shl.b32 	%r11, %r14, 6;
	cvt.u64.u32 	%rd5, %r11;
	and.b64  	%rd6, %rd5, 64;
	mov.u64 	%rd7, __cudart_sin_cos_coeffs;
	add.s64 	%rd8, %rd7, %rd6;
	mul.rn.f64 	%fd13, %fd33, %fd33;
	and.b32  	%r12, %r14, 1;
	setp.eq.b32 	%p4, %r12, 1;
	selp.f64 	%fd14, 0dBDA8FF8320FD8164, 0d3DE5DB65F9785EBA, %p4;
	ld.global.nc.v2.f64 	{%fd15, %fd16}, [%rd8];
	fma.rn.f64 	%fd17, %fd14, %fd13, %fd15;
	fma.rn.f64 	%fd18, %fd17, %fd13, %fd16;
	ld.global.nc.v2.f64 	{%fd19, %fd20}, [%rd8+16];
	fma.rn.f64 	%fd21, %fd18, %fd13, %fd19;
	fma.rn.f64 	%fd22, %fd21, %fd13, %fd20;
	ld.global.nc.v2.f64 	{%fd23, %fd24}, [%rd8+32];
	fma.rn.f64 	%fd25, %fd22, %fd13, %fd23;
	fma.rn.f64 	%fd26, %fd25, %fd13, %fd24;
	fma.rn.f64 	%fd27, %fd26, %fd33, %fd33;
	fma.rn.f64 	%fd28, %fd26, %fd13, 0d3FF0000000000000;
	selp.f64 	%fd29, %fd28, %fd27, %p4;
	and.b32  	%r13, %r14, 2;
	setp.eq.s32 	%p5, %r13, 0;
	mov.f64 	%fd30, 0d0000000000000000;
	sub.f64 	%fd31, %fd30, %fd29;
	selp.f64 	%fd32, %fd29, %fd31, %p5;
	st.global.f64 	[%rd1], %fd32;
$L__BB1_6:
	ret;

}
	// .globl	_Z10dot_kernelPKdS0_Pdi
.visible .entry _Z10dot_kernelPKdS0_Pdi(
	.param .u64 .ptr .align 1 _Z10dot_kernelPKdS0_Pdi_param_0,
	.param .u64 .ptr .align 1 _Z10dot_kernelPKdS0_Pdi_param_1,
	.param .u64 .ptr .align 1 _Z10dot_kernelPKdS0_Pdi_param_2,
	.param .u32 _Z10dot_kernelPKdS0_Pdi_param_3
)
{
	.reg .pred 	%p<6>;
	.reg .b32 	%r<14>;
	.reg .b64 	%rd<10>;
	.reg .b64 	%fd<12>;

	ld.param.u64 	%rd1, [_Z10dot_kernelPKdS0_Pdi_param_0];
	ld.param.u64 	%rd2, [_Z10dot_kernelPKdS0_Pdi_param_1];
	ld.param.u64 	%rd3, [_Z10dot_kernelPKdS0_Pdi_param_2];
	ld.param.u32 	%r7, [_Z10dot_kernelPKdS0_Pdi_param_3];
	mov.u32 	%r1, %tid.x;
	mov.u32 	%r8, %ctaid.x;
	mov.u32 	%r13, %ntid.x;
	mad.lo.s32 	%r3, %r8, %r13, %r1;
	setp.ge.s32 	%p1, %r3, %r7;
	mov.f64 	%fd11, 0d0000000000000000;
	@%p1 bra 	$L__BB2_2;
	cvta.to.global.u64 	%rd4, %rd1;
	cvta.to.global.u64 	%rd5, %rd2;
	mul.wide.s32 	%rd6, %r3, 8;
	add.s64 	%rd7, %rd4, %rd6;
	ld.global.f64 	%fd4, [%rd7];
	add.s64 	%rd8, %rd5, %rd6;
	ld.global.f64 	%fd5, [%rd8];
	mul.f64 	%fd11, %fd4, %fd5;
$L__BB2_2:
	shl.b32 	%r9, %r1, 3;
	mov.u32 	%r10, s;
	add.s32 	%r4, %r10, %r9;
	st.shared.f64 	[%r4], %fd11;
	bar.sync 	0;
	setp.lt.u32 	%p2, %r13, 2;
	@%p2 bra 	$L__BB2_6;
$L__BB2_3:
	shr.u32 	%r6, %r13, 1;
	setp.ge.u32 	%p3, %r1, %r6;
	@%p3 bra 	$L__BB2_5;
	shl.b32 	%r11, %r6, 3;
	add.s32 	%r12, %r4, %r11;
	ld.shared.f64 	%fd6, [%r12];
	ld.shared.f64 	%fd7, [%r4];
	add.f64 	%fd8, %fd6, %fd7;
	st.shared.f64 	[%r4], %fd8;
$L__BB2_5:
	bar.sync 	0;
	setp.gt.u32 	%p4, %r13, 3;
	mov.u32 	%r13, %r6;
	@%p4 bra 	$L__BB2_3;
$L__BB2_6:
	setp.ne.s32 	%p5, %r1, 0;
	@%p5 bra 	$L__BB2_8;
	ld.shared.f64 	%fd9, [s];
	cvta.to.global.u64 	%rd9, %rd3;
	atom.global.add.f64 	%fd10, [%rd9], %fd9;
$L__BB2_8:
	ret;

}
.func  (.param .align 16 .b8 func_retval0[16]) __internal_trig_reduction_slowpathd(
	.param .b64 __internal_trig_reduction_slowpathd_param_0
)
{
	.local .align 8 .b8 	__local_depot3[40];
	.reg .b64 	%SP;
	.reg .b64 	%SPL;
	.reg .pred 	%p<10>;
	.reg .b32 	%r<47>;
	.reg .b64 	%rd<74>;
	.reg .b64 	%fd<5>;

	mov.u64 	%SPL, __local_depot3;
	ld.param.f64 	%fd4, [__internal_trig_reduction_slowpathd_param_0];
	add.u64 	%rd1, %SPL, 0;
	{
	.reg .b32 %temp; 
	mov.b64 	{%temp, %r1}, %fd4;
	}
	shr.u32 	%r2, %r1, 20;
	and.b32  	%r3, %r2, 2047;
	setp.eq.s32 	%p1, %r3, 2047;
	mov.b32 	%r46, 0;
	@%p1 bra 	$L__BB3_9;
	add.s32 	%r20, %r3, -1024;
	mov.b64 	%rd20, %fd4;
	shl.b64 	%rd2, %rd20, 11;
	shr.u32 	%r4, %r20, 6;
	sub.s32 	%r45, 15, %r4;
	sub.s32 	%r21, 19, %r4;
	setp.lt.u32 	%p2, %r20, 128;
	selp.b32 	%r6, 18, %r21, %p2;
	setp.ge.s32 	%p3, %r45, %r6;
	mov.b64 	%rd70, 0;
	@%p3 bra 	$L__BB3_4;
	add.s32 	%r23, %r6, %r4;
	neg.s32 	%r43, %r23;
	or.b64  	%rd3, %rd2, -9223372036854775808;
	mov.b64 	%rd70, 0;
	mov.b32 	%r42, 0;
	mov.u64 	%rd25, __cudart_i2opi_d;
	mov.u32 	%r44, %r45;
$L__BB3_3:
	.pragma "nounroll";
	mul.wide.s32 	%rd22, %r42, 8;
	add.s64 	%rd23, %rd1, %rd22;
	mul.wide.s32 	%rd24, %r44, 8;
	add.s64 	%rd26, %rd25, %rd24;
	ld.global.nc.u64 	%rd27, [%rd26];
	{
	.reg .u32 %r0, %r1, %r2, %r3, %alo, %ahi, %blo, %bhi, %clo, %chi;
	mov.b64 	{%alo,%ahi}, %rd27;
	mov.b64 	{%blo,%bhi}, %rd3;
	mov.b64 	{%clo,%chi}, %rd70;
	mad.lo.cc.u32 	%r0, %alo, %blo, %clo;
	madc.hi.cc.u32 	%r1, %alo, %blo, %chi;
	madc.hi.u32 	%r2, %alo, %bhi, 0;
	mad.lo.cc.u32 	%r1, %alo, %bhi, %r1;
	madc.hi.cc.u32 	%r2, %ahi, %blo, %r2;
	madc.hi.u32 	%r3, %ahi, %bhi, 0;
	mad.lo.cc.u32 	%r1, %ahi, %blo, %r1;
	madc.lo.cc.u32 	%r2, %ahi, %bhi, %r2;
	addc.u32 	%r3, %r3, 0;
	mov.b64 	%rd28, {%r0,%r1};
	mov.b64 	%rd70, {%r2,%r3};
	}
	st.local.u64 	[%rd23], %rd28;
	add.s32 	%r44, %r44, 1;
	add.s32 	%r43, %r43, 1;
	add.s32 	%r42, %r42, 1;
	setp.ne.s32 	%p4, %r43, -15;
	mov.u32 	%r45, %r6;
	@%p4 bra 	$L__BB3_3;
$L__BB3_4:
	cvt.s64.s32 	%rd29, %r45;
	cvt.u64.u32 	%rd30, %r4;
	add.s64 	%rd31, %rd30, %rd29;
	shl.b64 	%rd32, %rd31, 3;
	add.s64 	%rd33, %rd1, %rd32;
	st.local.u64 	[%rd33+-120], %rd70;
	and.b32  	%r15, %r2, 63;
	ld.local.u64 	%rd72, [%rd1+16];
	ld.local.u64 	%rd71, [%rd1+24];
	setp.eq.s32 	%p5, %r15, 0;
	@%p5 bra 	$L__BB3_6;
	shl.b64 	%rd34, %rd71, %r15;
	shr.u64 	%rd35, %rd72, 1;
	xor.b32  	%r24, %r15, 63;
	shr.u64 	%rd36, %rd35, %r24;
	or.b64  	%rd71, %rd34, %rd36;
	ld.local.u64 	%rd37, [%rd1+8];
	shl.b64 	%rd38, %rd72, %r15;
	shr.u64 	%rd39, %rd37, 1;
	shr.u64 	%rd40, %rd39, %r24;
	or.b64  	%rd72, %rd38, %rd40;
$L__BB3_6:
	and.b32  	%r25, %r1, -2147483648;
	shr.u64 	%rd41, %rd71, 62;
	cvt.u32.u64 	%r26, %rd41;
	mov.b64 	{%r27, %r28}, %rd71;
	mov.b64 	{%r29, %r30}, %rd72;
	shf.l.wrap.b32 	%r31, %r30, %r27, 2;
	shf.l.wrap.b32 	%r32, %r27, %r28, 2;
	mov.b64 	%rd42, {%r31, %r32};
	shl.b64 	%rd43, %rd72, 2;
	shr.u64 	%rd44, %rd42, 63;
	cvt.u32.u64 	%r33, %rd44;
	add.s32 	%r34, %r33, %r26;
	setp.eq.s32 	%p6, %r25, 0;
	neg.s32 	%r35, %r34;
	selp.b32 	%r46, %r34, %r35, %p6;
	setp.gt.s64 	%p7, %rd42, -1;
	mov.b64 	%rd45, 0;
	{
	.reg .u32 %r0, %r1, %r2, %r3, %a0, %a1, %a2, %a3, %b0, %b1, %b2, %b3;
	mov.b64 	{%a0,%a1}, %rd45;
	mov.b64 	{%a2,%a3}, %rd45;
	mov.b64 	{%b0,%b1}, %rd43;
	mov.b64 	{%b2,%b3}, %rd42;
	sub.cc.u32 	%r0, %a0, %b0;
	subc.cc.u32 	%r1, %a1, %b1;
	subc.cc.u32 	%r2, %a2, %b2;
	subc.u32 	%r3, %a3, %b3;
	mov.b64 	%rd46, {%r0,%r1};
	mov.b64 	%rd47, {%r2,%r3};
	}
	xor.b32  	%r36, %r25, -2147483648;
	selp.b64 	%rd73, %rd42, %rd47, %p7;
	selp.b64 	%rd14, %rd43, %rd46, %p7;
	selp.b32 	%r17, %r25, %r36, %p7;
	clz.b64 	%r37, %rd73;
	cvt.u64.u32 	%rd15, %r37;
	setp.eq.s32 	%p8, %r37, 0;
	@%p8 bra 	$L__BB3_8;
	cvt.u32.u64 	%r38, %rd15;
	and.b32  	%r39, %r38, 63;
	shl.b64 	%rd48, %rd73, %r39;
	shr.u64 	%rd49, %rd14, 1;
	not.b32 	%r40, %r38;
	and.b32  	%r41, %r40, 63;
	shr.u64 	%rd50, %rd49, %r41;
	or.b64  	%rd73, %rd48, %rd50;
$L__BB3_8:
	mov.b64 	%rd51, -3958705157555305931;
	{
	.reg .u32 %r0, %r1, %r2, %r3, %alo, %ahi, %blo, %bhi;
	mov.b64 	{%alo,%ahi}, %rd73;
	mov.b64 	{%blo,%bhi}, %rd51;
	mul.lo.u32 	%r0, %alo, %blo;
	mul.hi.u32 	%r1, %alo, %blo;
	mad.lo.cc.u32 	%r1, %alo, %bhi, %r1;
	madc.hi.u32 	%r2, %alo, %bhi, 0;
	mad.lo.cc.u32 	%r1, %ahi, %blo, %r1;
	madc.hi.cc.u32 	%r2, %ahi, %blo, %r2;
	madc.hi.u32 	%r3, %ahi, %bhi, 0;
	mad.lo.cc.u32 	%r2, %ahi, %bhi, %r2;
	addc.u32 	%r3, %r3, 0;
	mov.b64 	%rd52, {%r0,%r1};
	mov.b64 	%rd53, {%r2,%r3};
	}
	setp.gt.s64 	%p9, %rd53, 0;
	{
	.reg .u32 %r0, %r1, %r2, %r3, %a0, %a1, %a2, %a3, %b0, %b1, %b2, %b3;
	mov.b64 	{%a0,%a1}, %rd52;
	mov.b64 	{%a2,%a3}, %rd53;
	mov.b64 	{%b0,%b1}, %rd52;
	mov.b64 	{%b2,%b3}, %rd53;
	add.cc.u32 	%r0, %a0, %b0;
	addc.cc.u32 	%r1, %a1, %b1;
	addc.cc.u32 	%r2, %a2, %b2;
	addc.u32 	%r3, %a3, %b3;
	mov.b64 	%rd54, {%r0,%r1};
	mov.b64 	%rd55, {%r2,%r3};
	}
	selp.b64 	%rd56, %rd55, %rd53, %p9;
	selp.s64 	%rd57, -1, 0, %p9;
	sub.s64 	%rd58, %rd57, %rd15;
	cvt.u64.u32 	%rd59, %r17;
	shl.b64 	%rd60, %rd59, 32;
	add.s64 	%rd61, %rd56, 1;
	shr.u64 	%rd62, %rd61, 10;
	add.s64 	%rd63, %rd62, 1;
	shr.u64 	%rd64, %rd63, 1;
	shl.b64 	%rd65, %rd58, 52;
	add.s64 	%rd66, %rd65, %rd64;
	add.s64 	%rd67, %rd66, 4602678819172646912;
	or.b64  	%rd68, %rd67, %rd60;
	mov.b64 	%fd4, %rd68;
$L__BB3_9:
	st.param.f64 	[func_retval0], %fd4;
	st.param.b32 	[func_retval0+8], %r46;
	ret;

}


// ===== COMPILED SASS (sm_100) =====

	.target	sm_100

	.elftype	@"ET_EXEC"


//--------------------- .note.nv.tkinfo           --------------------------
	.section	.note.nv.tkinfo,"",@"SHT_NOTE"
	.sectionflags	@"SHF_NOTE_NV_TKINFO"
	.tkinfo
        /*0018*/ 	.word	0x00000002
        /*0030*/ 	.string	""
        /*0030*/ 	.string	"ptxas"
        /*0030*/ 	.string	"Cuda compilation tools, release 13.0, V13.0.88"
        /*0030*/ 	.string	"Build cuda_13.0.r13.0/compiler.36424714_0"
        /*0030*/ 	.string	"-arch sm_100 -m 64 "



//--------------------- .note.nv.cuinfo           --------------------------
	.section	.note.nv.cuinfo,"",@"SHT_NOTE"
	.sectionflags	@"SHF_NOTE_NV_CUINFO"
        /*0018*/ 	.short	0x0002
        /*001a*/ 	.short	0x0064
        /*001c*/ 	.short	0x0082
	.zero		2


//--------------------- .nv.info                  --------------------------
	.section	.nv.info,"",@"SHT_CUDA_INFO"
	.align	4


	//----- nvinfo : EIATTR_REGCOUNT
	.align		4
        /*0000*/ 	.byte	0x04, 0x2f
        /*0002*/ 	.short	(.L_3 - .L_2)
	.align		4
.L_2:
        /*0004*/ 	.word	index@(_Z5daxpydPKdPdi)
        /*0008*/ 	.word	0x0000000c


	//----- nvinfo : EIATTR_FRAME_SIZE
	.align		4
.L_3:
        /*000c*/ 	.byte	0x04, 0x11
        /*000e*/ 	.short	(.L_5 - .L_4)
	.align		4
.L_4:
        /*0010*/ 	.word	index@(_Z5daxpydPKdPdi)
        /*0014*/ 	.word	0x00000000


	//----- nvinfo : EIATTR_REGCOUNT
	.align		4
.L_5:
        /*0018*/ 	.byte	0x04, 0x2f
        /*001a*/ 	.short	(.L_7 - .L_6)
	.align		4
.L_6:
        /*001c*/ 	.word	index@(_Z9apply_sinPdi)
        /*0020*/ 	.word	0x0000001c


	//----- nvinfo : EIATTR_FRAME_SIZE
	.align		4
.L_7:
        /*0024*/ 	.byte	0x04, 0x11
        /*0026*/ 	.short	(.L_9 - .L_8)
	.align		4
.L_8:
        /*0028*/ 	.word	index@($_Z9apply_sinPdi$__internal_trig_reduction_slowpathd)
        /*002c*/ 	.word	0x00000028


	//----- nvinfo : EIATTR_FRAME_SIZE
	.align		4
.L_9:
        /*0030*/ 	.byte	0x04, 0x11
        /*0032*/ 	.short	(.L_11 - .L_10)
	.align		4
.L_10:
        /*0034*/ 	.word	index@(_Z9apply_sinPdi)
        /*0038*/ 	.word	0x00000028


	//----- nvinfo : EIATTR_REGCOUNT
	.align		4
.L_11:
        /*003c*/ 	.byte	0x04, 0x2f
        /*003e*/ 	.short	(.L_13 - .L_12)
	.align		4
.L_12:
        /*0040*/ 	.word	index@(_Z10dot_kernelPKdS0_Pdi)
        /*0044*/ 	.word	0x0000000e


	//----- nvinfo : EIATTR_FRAME_SIZE
	.align		4
.L_13:
        /*0048*/ 	.byte	0x04, 0x11
        /*004a*/ 	.short	(.L_15 - .L_14)
	.align		4
.L_14:
        /*004c*/ 	.word	index@(_Z10dot_kernelPKdS0_Pdi)
        /*0050*/ 	.word	0x00000000


	//----- nvinfo : EIATTR_MIN_STACK_SIZE
	.align		4
.L_15:
        /*0054*/ 	.byte	0x04, 0x12
        /*0056*/ 	.short	(.L_17 - .L_16)
	.align		4
.L_16:
        /*0058*/ 	.word	index@(_Z10dot_kernelPKdS0_Pdi)
        /*005c*/ 	.word	0x00000000


	//----- nvinfo : EIATTR_MIN_STACK_SIZE
	.align		4
.L_17:
        /*0060*/ 	.byte	0x04, 0x12
        /*0062*/ 	.short	(.L_19 - .L_18)
	.align		4
.L_18:
        /*0064*/ 	.word	index@(_Z9apply_sinPdi)
        /*0068*/ 	.word	0x00000028


	//----- nvinfo : EIATTR_MIN_STACK_SIZE
	.align		4
.L_19:
        /*006c*/ 	.byte	0x04, 0x12
        /*006e*/ 	.short	(.L_21 - .L_20)
	.align		4
.L_20:
        /*0070*/ 	.word	index@(_Z5daxpydPKdPdi)
        /*0074*/ 	.word	0x00000000
.L_21:


//--------------------- .nv.compat                --------------------------
	.section	.nv.compat,"",@"SHT_CUDA_COMPAT_INFO"
	.align	4
        /*0000*/ 	.byte	0x02, 0x09, 0x00, 0x00, 0x02, 0x02, 0x01, 0x00, 0x02, 0x05, 0x05, 0x00, 0x03, 0x07, 0x01, 0x01
        /*0010*/ 	.byte	0x02, 0x03, 0x00, 0x00, 0x02, 0x06, 0x01, 0x00, 0x04, 0x0b, 0x08, 0x00, 0x01, 0x00, 0x00, 0x00
        /*0020*/ 	.byte	0x00, 0x00, 0x00, 0x00


//--------------------- .nv.info._Z10dot_kernelPKdS0_Pdi --------------------------
	.section	.nv.info._Z10dot_kernelPKdS0_Pdi,"",@"SHT_CUDA_INFO"
	.sectionflags	@""
	.align	4


	//----- nvinfo : EIATTR_CUDA_API_VERSION
	.align		4
        /*0000*/ 	.byte	0x04, 0x37
        /*0002*/ 	.short	(.L_23 - .L_22)
.L_22:
        /*0004*/ 	.word	0x00000082


	//----- nvinfo : EIATTR_KPARAM_INFO
	.align		4
.L_23:
        /*0008*/ 	.byte	0x04, 0x17
        /*000a*/ 	.short	(.L_25 - .L_24)
.L_24:
        /*000c*/ 	.word	0x00000000
        /*0010*/ 	.short	0x0003
        /*0012*/ 	.short	0x0018
        /*0014*/ 	.byte	0x00, 0xf0, 0x11, 0x00


	//----- nvinfo : EIATTR_KPARAM_INFO
	.align		4
.L_25:
        /*0018*/ 	.byte	0x04, 0x17
        /*001a*/ 	.short	(.L_27 - .L_26)
.L_26:
        /*001c*/ 	.word	0x00000000
        /*0020*/ 	.short	0x0002
        /*0022*/ 	.short	0x0010
        /*0024*/ 	.byte	0x00, 0xf5, 0x21, 0x00


	//----- nvinfo : EIATTR_KPARAM_INFO
	.align		4
.L_27:
        /*0028*/ 	.byte	0x04, 0x17
        /*002a*/ 	.short	(.L_29 - .L_28)
.L_28:
        /*002c*/ 	.word	0x00000000
        /*0030*/ 	.short	0x0001
        /*0032*/ 	.short	0x0008
        /*0034*/ 	.byte	0x00, 0xf5, 0x21, 0x00


	//----- nvinfo : EIATTR_KPARAM_INFO
	.align		4
.L_29:
        /*0038*/ 	.byte	0x04, 0x17
        /*003a*/ 	.short	(.L_31 - .L_30)
.L_30:
        /*003c*/ 	.word	0x00000000
        /*0040*/ 	.short	0x0000
        /*0042*/ 	.short	0x0000
        /*0044*/ 	.byte	0x00, 0xf5, 0x21, 0x00


	//----- nvinfo : EIATTR_SPARSE_MMA_MASK
	.align		4
.L_31:
        /*0048*/ 	.byte	0x03, 0x50
        /*004a*/ 	.short	0x0000


	//----- nvinfo : EIATTR_MAXREG_COUNT
	.align		4
        /*004c*/ 	.byte	0x03, 0x1b
        /*004e*/ 	.short	0x00ff


	//----- nvinfo : EIATTR_NUM_BARRIERS
	.align		4
        /*0050*/ 	.byte	0x02, 0x4c
        /*0052*/ 	.byte	0x01
	.zero		1


	//----- nvinfo : EIATTR_MERCURY_ISA_VERSION
	.align		4
        /*0054*/ 	.byte	0x03, 0x5f
        /*0056*/ 	.short	0x0101


	//----- nvinfo : EIATTR_VRC_CTA_INIT_COUNT
	.align		4
        /*0058*/ 	.byte	0x02, 0x4a
	.zero		1
	.zero		1


	//----- nvinfo : EIATTR_EXIT_INSTR_OFFSETS
	.align		4
        /*005c*/ 	.byte	0x04, 0x1c
        /*005e*/ 	.short	(.L_33 - .L_32)


	//   ....[0]....
.L_32:
        /*0060*/ 	.word	0x00000240


	//   ....[1]....
        /*0064*/ 	.word	0x000002b0


	//----- nvinfo : EIATTR_CBANK_PARAM_SIZE
	.align		4
.L_33:
        /*0068*/ 	.byte	0x03, 0x19
        /*006a*/ 	.short	0x001c


	//----- nvinfo : EIATTR_PARAM_CBANK
	.align		4
        /*006c*/ 	.byte	0x04, 0x0a
        /*006e*/ 	.short	(.L_35 - .L_34)
	.align		4
.L_34:
        /*0070*/ 	.word	index@(.nv.constant0._Z10dot_kernelPKdS0_Pdi)
        /*0074*/ 	.short	0x0380
        /*0076*/ 	.short	0x001c


	//----- nvinfo : EIATTR_SW_WAR
	.align		4
.L_35:
        /*0078*/ 	.byte	0x04, 0x36
        /*007a*/ 	.short	(.L_37 - .L_36)
.L_36:
        /*007c*/ 	.word	0x00000008
.L_37:


//--------------------- .nv.info._Z9apply_sinPdi  --------------------------
	.section	.nv.info._Z9apply_sinPdi,"",@"SHT_CUDA_INFO"
	.sectionflags	@""
	.align	4


	//----- nvinfo : EIATTR_CUDA_API_VERSION
	.align		4
        /*0000*/ 	.byte	0x04, 0x37
        /*0002*/ 	.short	(.L_39 - .L_38)
.L_38:
        /*0004*/ 	.word	0x00000082


	//----- nvinfo : EIATTR_KPARAM_INFO
	.align		4
.L_39:
        /*0008*/ 	.byte	0x04, 0x17
        /*000a*/ 	.short	(.L_41 - .L_40)
.L_40:
        /*000c*/ 	.word	0x00000000
        /*0010*/ 	.short	0x0001
        /*0012*/ 	.short	0x0008
        /*0014*/ 	.byte	0x00, 0xf0, 0x11, 0x00


	//----- nvinfo : EIATTR_KPARAM_INFO
	.align		4
.L_41:
        /*0018*/ 	.byte	0x04, 0x17
        /*001a*/ 	.short	(.L_43 - .L_42)
.L_42:
        /*001c*/ 	.word	0x00000000
        /*0020*/ 	.short	0x0000
        /*0022*/ 	.short	0x0000
        /*0024*/ 	.byte	0x00, 0xf5, 0x21, 0x00


	//----- nvinfo : EIATTR_SPARSE_MMA_MASK
	.align		4
.L_43:
        /*0028*/ 	.byte	0x03, 0x50
        /*002a*/ 	.short	0x0000


	//----- nvinfo : EIATTR_MAXREG_COUNT
	.align		4
        /*002c*/ 	.byte	0x03, 0x1b
        /*002e*/ 	.short	0x00ff


	//----- nvinfo : EIATTR_MERCURY_ISA_VERSION
	.align		4
        /*0030*/ 	.byte	0x03, 0x5f
        /*0032*/ 	.short	0x0101


	//----- nvinfo : EIATTR_VRC_CTA_INIT_COUNT
	.align		4
        /*0034*/ 	.byte	0x02, 0x4a
	.zero		1
	.zero		1


	//----- nvinfo : EIATTR_EXIT_INSTR_OFFSETS
	.align		4
        /*0038*/ 	.byte	0x04, 0x1c
        /*003a*/ 	.short	(.L_45 - .L_44)


	//   ....[0]....
.L_44:
        /*003c*/ 	.word	0x00000080


	//   ....[1]....
        /*0040*/ 	.word	0x00000430


	//----- nvinfo : EIATTR_CRS_STACK_SIZE
	.align		4
.L_45:
        /*0044*/ 	.byte	0x04, 0x1e
        /*0046*/ 	.short	(.L_47 - .L_46)
.L_46:
        /*0048*/ 	.word	0x00000000


	//----- nvinfo : EIATTR_CBANK_PARAM_SIZE
	.align		4
.L_47:
        /*004c*/ 	.byte	0x03, 0x19
        /*004e*/ 	.short	0x000c


	//----- nvinfo : EIATTR_PARAM_CBANK
	.align		4
        /*0050*/ 	.byte	0x04, 0x0a
        /*0052*/ 	.short	(.L_49 - .L_48)
	.align		4
.L_48:
        /*0054*/ 	.word	index@(.nv.constant0._Z9apply_sinPdi)
        /*0058*/ 	.short	0x0380
        /*005a*/ 	.short	0x000c


	//----- nvinfo : EIATTR_SW_WAR
	.align		4
.L_49:
        /*005c*/ 	.byte	0x04, 0x36
        /*005e*/ 	.short	(.L_51 - .L_50)
.L_50:
        /*0060*/ 	.word	0x00000008
.L_51:


//--------------------- .nv.info._Z5daxpydPKdPdi  --------------------------
	.section	.nv.info._Z5daxpydPKdPdi,"",@"SHT_CUDA_INFO"
	.sectionflags	@""
	.align	4


	//----- nvinfo : EIATTR_CUDA_API_VERSION
	.align		4
        /*0000*/ 	.byte	0x04, 0x37
        /*0002*/ 	.short	(.L_53 - .L_52)
.L_52:
        /*0004*/ 	.word	0x00000082


	//----- nvinfo : EIATTR_KPARAM_INFO
	.align		4
.L_53:
        /*0008*/ 	.byte	0x04, 0x17
        /*000a*/ 	.short	(.L_55 - .L_54)
.L_54:
        /*000c*/ 	.word	0x00000000
        /*0010*/ 	.short	0x0003
        /*0012*/ 	.short	0x0018
        /*0014*/ 	.byte	0x00, 0xf0, 0x11, 0x00


	//----- nvinfo : EIATTR_KPARAM_INFO
	.align		4
.L_55:
        /*0018*/ 	.byte	0x04, 0x17
        /*001a*/ 	.short	(.L_57 - .L_56)
.L_56:
        /*001c*/ 	.word	0x00000000
        /*0020*/ 	.short	0x0002
        /*0022*/ 	.short	0x0010
        /*0024*/ 	.byte	0x00, 0xf5, 0x21, 0x00


	//----- nvinfo : EIATTR_KPARAM_INFO
	.align		4
.L_57:
        /*0028*/ 	.byte	0x04, 0x17
        /*002a*/ 	.short	(.L_59 - .L_58)
.L_58:
        /*002c*/ 	.word	0x00000000
        /*0030*/ 	.short	0x0001
        /*0032*/ 	.short	0x0008
        /*0034*/ 	.byte	0x00, 0xf5, 0x21, 0x00


	//----- nvinfo : EIATTR_KPARAM_INFO
	.align		4
.L_59:
        /*0038*/ 	.byte	0x04, 0x17
        /*003a*/ 	.short	(.L_61 - .L_60)
.L_60:
        /*003c*/ 	.word	0x00000000
        /*0040*/ 	.short	0x0000
        /*0042*/ 	.short	0x0000
        /*0044*/ 	.byte	0x00, 0xf0, 0x21, 0x00


	//----- nvinfo : EIATTR_SPARSE_MMA_MASK
	.align		4
.L_61:
        /*0048*/ 	.byte	0x03, 0x50
        /*004a*/ 	.short	0x0000


	//----- nvinfo : EIATTR_MAXREG_COUNT
	.align		4
        /*004c*/ 	.byte	0x03, 0x1b
        /*004e*/ 	.short	0x00ff


	//----- nvinfo : EIATTR_MERCURY_ISA_VERSION
	.align		4
        /*0050*/ 	.byte	0x03, 0x5f
        /*0052*/ 	.short	0x0101


	//----- nvinfo : EIATTR_VRC_CTA_INIT_COUNT
	.align		4
        /*0054*/ 	.byte	0x02, 0x4a
	.zero		1
	.zero		1


	//----- nvinfo : EIATTR_EXIT_INSTR_OFFSETS
	.align		4
        /*0058*/ 	.byte	0x04, 0x1c
        /*005a*/ 	.short	(.L_63 - .L_62)


	//   ....[0]....
.L_62:
        /*005c*/ 	.word	0x00000070


	//   ....[1]....
        /*0060*/ 	.word	0x00000120


	//----- nvinfo : EIATTR_CBANK_PARAM_SIZE
	.align		4
.L_63:
        /*0064*/ 	.byte	0x03, 0x19
        /*0066*/ 	.short	0x001c


	//----- nvinfo : EIATTR_PARAM_CBANK
	.align		4
        /*0068*/ 	.byte	0x04, 0x0a
        /*006a*/ 	.short	(.L_65 - .L_64)
	.align		4
.L_64:
        /*006c*/ 	.word	index@(.nv.constant0._Z5daxpydPKdPdi)
        /*0070*/ 	.short	0x0380
        /*0072*/ 	.short	0x001c


	//----- nvinfo : EIATTR_SW_WAR
	.align		4
.L_65:
        /*0074*/ 	.byte	0x04, 0x36
        /*0076*/ 	.short	(.L_67 - .L_66)
.L_66:
        /*0078*/ 	.word	0x00000008
.L_67:


//--------------------- .nv.callgraph             --------------------------
	.section	.nv.callgraph,"",@"SHT_CUDA_CALLGRAPH"
	.align	4
	.sectionentsize	8
	.align		4
        /*0000*/ 	.word	0x00000000
	.align		4
        /*0004*/ 	.word	0xffffffff
	.align		4
        /*0008*/ 	.word	0x00000000
	.align		4
        /*000c*/ 	.word	0xfffffffe
	.align		4
        /*0010*/ 	.word	0x00000000
	.align		4
        /*0014*/ 	.word	0xfffffffd
	.align		4
        /*0018*/ 	.word	0x00000000
	.align		4
        /*001c*/ 	.word	0xfffffffc


//--------------------- .nv.constant4             --------------------------
	.section	.nv.constant4,"a",@progbits
	.align	8
	.align		8
.nv.constant4:
        /*0000*/ 	.dword	__cudart_i2opi_d
	.align		8
        /*0008*/ 	.dword	__cudart_sin_cos_coeffs


//--------------------- .text._Z10dot_kernelPKdS0_Pdi --------------------------
	.section	.text._Z10dot_kernelPKdS0_Pdi,"ax",@progbits
	.align	128
        .global         _Z10dot_kernelPKdS0_Pdi
        .type           _Z10dot_kernelPKdS0_Pdi,@function
        .size           _Z10dot_kernelPKdS0_Pdi,(.L_x_15 - _Z10dot_kernelPKdS0_Pdi)
        .other          _Z10dot_kernelPKdS0_Pdi,@"STO_CUDA_ENTRY STV_DEFAULT"
_Z10dot_kernelPKdS0_Pdi:
.text._Z10dot_kernelPKdS0_Pdi:
[----:B------:R-:W-:Y:S01]  /*0000*/  LDC R1, c[0x0][0x37c] ;  /* 0x0000df00ff017b82 */ /* 0x000fe20000000800 */
[----:B------:R-:W0:Y:S07]  /*0010*/  S2R R11, SR_TID.X ;  /* 0x00000000000b7919 */ /* 0x000e2e0000002100 */
[----:B------:R-:W0:Y:S01]  /*0020*/  S2UR UR4, SR_CTAID.X ;  /* 0x00000000000479c3 */ /* 0x000e220000002500 */
[----:B------:R-:W1:Y:S01]  /*0030*/  LDCU UR5, c[0x0][0x398] ;  /* 0x00007300ff0577ac */ /* 0x000e620008000800 */
[----:B------:R-:W2:Y:S06]  /*0040*/  LDCU.64 UR6, c[0x0][0x358] ;  /* 0x00006b00ff0677ac */ /* 0x000eac0008000a00 */
[----:B------:R-:W0:Y:S08]  /*0050*/  LDC R0, c[0x0][0x360] ;  /* 0x0000d800ff007b82 */ /* 0x000e300000000800 */
[----:B------:R-:W3:Y:S08]  /*0060*/  LDC.64 R4, c[0x0][0x380] ;  /* 0x0000e000ff047b82 */ /* 0x000ef00000000a00 */
[----:B------:R-:W4:Y:S01]  /*0070*/  LDC.64 R6, c[0x0][0x388] ;  /* 0x0000e200ff067b82 */ /* 0x000f220000000a00 */
[----:B0-----:R-:W-:-:S05]  /*0080*/  IMAD R3, R0, UR4, R11 ;  /* 0x0000000400037c24 */ /* 0x001fca000f8e020b */
[----:B-1----:R-:W-:-:S13]  /*0090*/  ISETP.GE.AND P1, PT, R3, UR5, PT ;  /* 0x0000000503007c0c */ /* 0x002fda000bf26270 */
[----:B---3--:R-:W-:-:S04]  /*00a0*/  @!P1 IMAD.WIDE R4, R3, 0x8, R4 ;  /* 0x0000000803049825 */ /* 0x008fc800078e0204 */
[----:B----4-:R-:W-:Y:S02]  /*00b0*/  @!P1 IMAD.WIDE R6, R3, 0x8, R6 ;  /* 0x0000000803069825 */ /* 0x010fe400078e0206 */
[----:B--2---:R-:W2:Y:S04]  /*00c0*/  @!P1 LDG.E.64 R4, desc[UR6][R4.64] ;  /* 0x0000000604049981 */ /* 0x004ea8000c1e1b00 */
[----:B------:R-:W2:Y:S01]  /*00d0*/  @!P1 LDG.E.64 R6, desc[UR6][R6.64] ;  /* 0x0000000606069981 */ /* 0x000ea2000c1e1b00 */
[----:B------:R-:W0:Y:S01]  /*00e0*/  S2UR UR5, SR_CgaCtaId ;  /* 0x00000000000579c3 */ /* 0x000e220000008800 */
[----:B------:R-:W-:Y:S01]  /*00f0*/  UMOV UR4, 0x400 ;  /* 0x0000040000047882 */ /* 0x000fe20000000000 */
[----:B------:R-:W-:Y:S02]  /*0100*/  ISETP.GE.U32.AND P0, PT, R0, 0x2, PT ;  /* 0x000000020000780c */ /* 0x000fe40003f06070 */
[----:B------:R-:W-:Y:S01]  /*0110*/  CS2R R2, SRZ ;  /* 0x0000000000027805 */ /* 0x000fe2000001ff00 */
[----:B0-----:R-:W-:-:S06]  /*0120*/  ULEA UR4, UR5, UR4, 0x18 ;  /* 0x0000000405047291 */ /* 0x001fcc000f8ec0ff */
[C---:B------:R-:W-:Y:S01]  /*0130*/  LEA R9, R11.reuse, UR4, 0x3 ;  /* 0x000000040b097c11 */ /* 0x040fe2000f8e18ff */
[----:B--2---:R-:W-:Y:S01]  /*0140*/  @!P1 DMUL R2, R4, R6 ;  /* 0x0000000604029228 */ /* 0x004fe20000000000 */
[----:B------:R-:W-:-:S06]  /*0150*/  ISETP.NE.AND P1, PT, R11, RZ, PT ;  /* 0x000000ff0b00720c */ /* 0x000fcc0003f25270 */
[----:B------:R0:W-:Y:S01]  /*0160*/  STS.64 [R9], R2 ;  /* 0x0000000209007388 */ /* 0x0001e20000000a00 */
[----:B------:R-:W-:Y:S06]  /*0170*/  BAR.SYNC.DEFER_BLOCKING 0x0 ;  /* 0x0000000000007b1d */ /* 0x000fec0000010000 */
[----:B------:R-:W-:Y:S05]  /*0180*/  @!P0 BRA `(.L_x_0) ;  /* 0x00000000002c8947 */ /* 0x000fea0003800000 */
.L_x_1:
[----:B------:R-:W-:-:S04]  /*0190*/  SHF.R.U32.HI R8, RZ, 0x1, R0 ;  /* 0x00000001ff087819 */ /* 0x000fc80000011600 */
[----:B------:R-:W-:-:S13]  /*01a0*/  ISETP.GE.U32.AND P0, PT, R11, R8, PT ;  /* 0x000000080b00720c */ /* 0x000fda0003f06070 */
[----:B------:R-:W-:Y:S01]  /*01b0*/  @!P0 IMAD R6, R8, 0x8, R9 ;  /* 0x0000000808068824 */ /* 0x000fe200078e0209 */
[----:B------:R-:W-:Y:S04]  /*01c0*/  @!P0 LDS.64 R4, [R9] ;  /* 0x0000000009048984 */ /* 0x000fe80000000a00 */
[----:B0-----:R-:W0:Y:S02]  /*01d0*/  @!P0 LDS.64 R2, [R6] ;  /* 0x0000000006028984 */ /* 0x001e240000000a00 */
[----:B0-----:R-:W-:-:S07]  /*01e0*/  @!P0 DADD R2, R2, R4 ;  /* 0x0000000002028229 */ /* 0x001fce0000000004 */
[----:B------:R1:W-:Y:S01]  /*01f0*/  @!P0 STS.64 [R9], R2 ;  /* 0x0000000209008388 */ /* 0x0003e20000000a00 */
[----:B------:R-:W-:Y:S01]  /*0200*/  BAR.SYNC.DEFER_BLOCKING 0x0 ;  /* 0x0000000000007b1d */ /* 0x000fe20000010000 */
[----:B------:R-:W-:Y:S01]  /*0210*/  ISETP.GT.U32.AND P0, PT, R0, 0x3, PT ;  /* 0x000000030000780c */ /* 0x000fe20003f04070 */
[----:B------:R-:W-:-:S12]  /*0220*/  IMAD.MOV.U32 R0, RZ, RZ, R8 ;  /* 0x000000ffff007224 */ /* 0x000fd800078e0008 */
[----:B-1----:R-:W-:Y:S05]  /*0230*/  @P0 BRA `(.L_x_1) ;  /* 0xfffffffc00d40947 */ /* 0x002fea000383ffff */
.L_x_0:
[----:B------:R-:W-:Y:S05]  /*0240*/  @P1 EXIT ;  /* 0x000000000000194d */ /* 0x000fea0003800000 */
[----:B------:R-:W1:Y:S01]  /*0250*/  S2UR UR5, SR_CgaCtaId ;  /* 0x00000000000579c3 */ /* 0x000e620000008800 */
[----:B------:R-:W-:-:S07]  /*0260*/  UMOV UR4, 0x400 ;  /* 0x0000040000047882 */ /* 0x000fce0000000000 */
[----:B------:R-:W2:Y:S01]  /*0270*/  LDC.64 R4, c[0x0][0x390] ;  /* 0x0000e400ff047b82 */ /* 0x000ea20000000a00 */
[----:B-1----:R-:W-:-:S09]  /*0280*/  ULEA UR4, UR5, UR4, 0x18 ;  /* 0x0000000405047291 */ /* 0x002fd2000f8ec0ff */
[----:B0-----:R-:W2:Y:S04]  /*0290*/  LDS.64 R2, [UR4] ;  /* 0x00000004ff027984 */ /* 0x001ea80008000a00 */
[----:B--2---:R-:W-:Y:S01]  /*02a0*/  REDG.E.ADD.F64.RN.STRONG.GPU desc[UR6][R4.64], R2 ;  /* 0x00000002040079a6 */ /* 0x004fe2000c12ff06 */
[----:B------:R-:W-:Y:S05]  /*02b0*/  EXIT ;  /* 0x000000000000794d */ /* 0x000fea0003800000 */
.L_x_2:
[----:B------:R-:W-:-:S00]  /*02c0*/  BRA `(.L_x_2) ;  /* 0xfffffffc00fc7947 */ /* 0x000fc0000383ffff */
[----:B------:R-:W-:-:S00]  /*02d0*/  NOP ;  /* 0x0000000000007918 */ /* 0x000fc00000000000 */
        /* <DEDUP_REMOVED lines=10> */
.L_x_15:


//--------------------- .text._Z9apply_sinPdi     --------------------------
	.section	.text._Z9apply_sinPdi,"ax",@progbits
	.align	128
        .global         _Z9apply_sinPdi
        .type           _Z9apply_sinPdi,@function
        .size           _Z9apply_sinPdi,(.L_x_14 - _Z9apply_sinPdi)
        .other          _Z9apply_sinPdi,@"STO_CUDA_ENTRY STV_DEFAULT"
_Z9apply_sinPdi:
.text._Z9apply_sinPdi:
[----:B------:R-:W0:Y:S01]  /*0000*/  LDC R1, c[0x0][0x37c] ;  /* 0x0000df00ff017b82 */ /* 0x000e220000000800 */
[----:B------:R-:W1:Y:S07]  /*0010*/  S2R R0, SR_TID.X ;  /* 0x0000000000007919 */ /* 0x000e6e0000002100 */
[----:B------:R-:W1:Y:S01]  /*0020*/  S2UR UR4, SR_CTAID.X ;  /* 0x00000000000479c3 */ /* 0x000e620000002500 */
[----:B------:R-:W2:Y:S01]  /*0030*/  LDCU UR5, c[0x0][0x388] ;  /* 0x00007100ff0577ac */ /* 0x000ea20008000800 */
[----:B0-----:R-:W-:-:S06]  /*0040*/  VIADD R1, R1, 0xffffffd8 ;  /* 0xffffffd801017836 */ /* 0x001fcc0000000000 */
[----:B------:R-:W1:Y:S02]  /*0050*/  LDC R3, c[0x0][0x360] ;  /* 0x0000d800ff037b82 */ /* 0x000e640000000800 */
[----:B-1----:R-:W-:-:S05]  /*0060*/  IMAD R3, R3, UR4, R0 ;  /* 0x0000000403037c24 */ /* 0x002fca000f8e0200 */
[----:B--2---:R-:W-:-:S13]  /*0070*/  ISETP.GE.AND P0, PT, R3, UR5, PT ;  /* 0x0000000503007c0c */ /* 0x004fda000bf06270 */
[----:B------:R-:W-:Y:S05]  /*0080*/  @P0 EXIT ;  /* 0x000000000000094d */ /* 0x000fea0003800000 */
[----:B------:R-:W0:Y:S01]  /*0090*/  LDC.64 R16, c[0x0][0x380] ;  /* 0x0000e000ff107b82 */ /* 0x000e220000000a00 */
[----:B------:R-:W1:Y:S01]  /*00a0*/  LDCU.64 UR4, c[0x0][0x358] ;  /* 0x00006b00ff0477ac */ /* 0x000e620008000a00 */
[----:B0-----:R-:W-:-:S05]  /*00b0*/  IMAD.WIDE R16, R3, 0x8, R16 ;  /* 0x0000000803107825 */ /* 0x001fca00078e0210 */
[----:B-1----:R-:W2:Y:S01]  /*00c0*/  LDG.E.64 R18, desc[UR4][R16.64] ;  /* 0x0000000410127981 */ /* 0x002ea2000c1e1b00 */
[----:B------:R-:W-:Y:S01]  /*00d0*/  BSSY.RECONVERGENT B0, `(.L_x_3) ;  /* 0x0000017000007945 */ /* 0x000fe20003800200 */
[----:B--2---:R-:W-:-:S14]  /*00e0*/  DSETP.NEU.AND P0, PT, |R18|, +INF , PT ;  /* 0x7ff000001200742a */ /* 0x004fdc0003f0d200 */
[----:B------:R-:W-:Y:S01]  /*00f0*/  @!P0 DMUL R2, RZ, R18 ;  /* 0x00000012ff028228 */ /* 0x000fe20000000000 */
[----:B------:R-:W-:Y:S01]  /*0100*/  @!P0 IMAD.MOV.U32 R0, RZ, RZ, RZ ;  /* 0x000000ffff008224 */ /* 0x000fe200078e00ff */
[----:B------:R-:W-:Y:S09]  /*0110*/  @!P0 BRA `(.L_x_4) ;  /* 0x0000000000488947 */ /* 0x000ff20003800000 */
[----:B------:R-:W-:Y:S01]  /*0120*/  UMOV UR6, 0x6dc9c883 ;  /* 0x6dc9c88300067882 */ /* 0x000fe20000000000 */
[----:B------:R-:W-:Y:S01]  /*0130*/  UMOV UR7, 0x3fe45f30 ;  /* 0x3fe45f3000077882 */ /* 0x000fe20000000000 */
[C---:B------:R-:W-:Y:S02]  /*0140*/  DSETP.GE.AND P0, PT, |R18|.reuse, 2.14748364800000000000e+09, PT ;  /* 0x41e000001200742a */ /* 0x040fe40003f06200 */
[----:B------:R-:W-:Y:S01]  /*0150*/  DMUL R4, R18, UR6 ;  /* 0x0000000612047c28 */ /* 0x000fe20008000000 */
[----:B------:R-:W-:Y:S01]  /*0160*/  UMOV UR6, 0x54442d18 ;  /* 0x54442d1800067882 */ /* 0x000fe20000000000 */
[----:B------:R-:W-:-:S04]  /*0170*/  UMOV UR7, 0x3ff921fb ;  /* 0x3ff921fb00077882 */ /* 0x000fc80000000000 */
[----:B------:R-:W0:Y:S08]  /*0180*/  F2I.F64 R0, R4 ;  /* 0x0000000400007311 */ /* 0x000e300000301100 */
[----:B0-----:R-:W0:Y:S02]  /*0190*/  I2F.F64 R2, R0 ;  /* 0x0000000000027312 */ /* 0x001e240000201c00 */
[----:B0-----:R-:W-:Y:S01]  /*01a0*/  DFMA R6, R2, -UR6, R18 ;  /* 0x8000000602067c2b */ /* 0x001fe20008000012 */
[----:B------:R-:W-:Y:S01]  /*01b0*/  UMOV UR6, 0x33145c00 ;  /* 0x33145c0000067882 */ /* 0x000fe20000000000 */
[----:B------:R-:W-:-:S06]  /*01c0*/  UMOV UR7, 0x3c91a626 ;  /* 0x3c91a62600077882 */ /* 0x000fcc0000000000 */
[----:B------:R-:W-:Y:S01]  /*01d0*/  DFMA R6, R2, -UR6, R6 ;  /* 0x8000000602067c2b */ /* 0x000fe20008000006 */
[----:B------:R-:W-:Y:S01]  /*01e0*/  UMOV UR6, 0x252049c0 ;  /* 0x252049c000067882 */ /* 0x000fe20000000000 */
[----:B------:R-:W-:-:S06]  /*01f0*/  UMOV UR7, 0x397b839a ;  /* 0x397b839a00077882 */ /* 0x000fcc0000000000 */
[----:B------:R-:W-:Y:S01]  /*0200*/  DFMA R2, R2, -UR6, R6 ;  /* 0x8000000602027c2b */ /* 0x000fe20008000006 */
[----:B------:R-:W-:Y:S10]  /*0210*/  @!P0 BRA `(.L_x_4) ;  /* 0x0000000000088947 */ /* 0x000ff40003800000 */
[----:B------:R-:W-:-:S07]  /*0220*/  MOV R10, 0x240 ;  /* 0x00000240000a7802 */ /* 0x000fce0000000f00 */
[----:B------:R-:W-:Y:S05]  /*0230*/  CALL.REL.NOINC `($_Z9apply_sinPdi$__internal_trig_reduction_slowpathd) ;  /* 0x0000000000807944 */ /* 0x000fea0003c00000 */
.L_x_4:
[----:B------:R-:W-:Y:S05]  /*0240*/  BSYNC.RECONVERGENT B0 ;  /* 0x0000000000007941 */ /* 0x000fea0003800200 */
.L_x_3:
[----:B------:R-:W0:Y:S01]  /*0250*/  LDCU.64 UR6, c[0x4][0x8] ;  /* 0x01000100ff0677ac */ /* 0x000e220008000a00 */
[----:B------:R-:W-:-:S05]  /*0260*/  IMAD.SHL.U32 R4, R0, 0x40, RZ ;  /* 0x0000004000047824 */ /* 0x000fca00078e00ff */
[----:B------:R-:W-:-:S04]  /*0270*/  LOP3.LUT R4, R4, 0x40, RZ, 0xc0, !PT ;  /* 0x0000004004047812 */ /* 0x000fc800078ec0ff */
[----:B0-----:R-:W-:-:S05]  /*0280*/  IADD3 R20, P0, PT, R4, UR6, RZ ;  /* 0x0000000604147c10 */ /* 0x001fca000ff1e0ff */
[----:B------:R-:W-:-:S05]  /*0290*/  IMAD.X R21, RZ, RZ, UR7, P0 ;  /* 0x00000007ff157e24 */ /* 0x000fca00080e06ff */
[----:B------:R-:W2:Y:S04]  /*02a0*/  LDG.E.128.CONSTANT R12, desc[UR4][R20.64] ;  /* 0x00000004140c7981 */ /* 0x000ea8000c1e9d00 */
[----:B------:R-:W3:Y:S04]  /*02b0*/  LDG.E.128.CONSTANT R8, desc[UR4][R20.64+0x10] ;  /* 0x0000100414087981 */ /* 0x000ee8000c1e9d00 */
[----:B------:R-:W4:Y:S01]  /*02c0*/  LDG.E.128.CONSTANT R4, desc[UR4][R20.64+0x20] ;  /* 0x0000200414047981 */ /* 0x000f22000c1e9d00 */
[----:B------:R-:W-:Y:S01]  /*02d0*/  LOP3.LUT R18, R0, 0x1, RZ, 0xc0, !PT ;  /* 0x0000000100127812 */ /* 0x000fe200078ec0ff */
[----:B------:R-:W-:-:S02]  /*02e0*/  IMAD.MOV.U32 R22, RZ, RZ, 0x20fd8164 ;  /* 0x20fd8164ff167424 */ /* 0x000fc400078e00ff */
[----:B------:R-:W-:Y:S01]  /*02f0*/  IMAD.MOV.U32 R23, RZ, RZ, 0x3da8ff83 ;  /* 0x3da8ff83ff177424 */ /* 0x000fe200078e00ff */
[----:B------:R-:W-:Y:S01]  /*0300*/  ISETP.NE.U32.AND P0, PT, R18, 0x1, PT ;  /* 0x000000011200780c */ /* 0x000fe20003f05070 */
[----:B------:R-:W-:-:S03]  /*0310*/  DMUL R18, R2, R2 ;  /* 0x0000000202127228 */ /* 0x000fc60000000000 */
[----:B------:R-:W-:Y:S02]  /*0320*/  FSEL R22, R22, -8.06006814911005101289e+34, !P0 ;  /* 0xf9785eba16167808 */ /* 0x000fe40004000000 */
[----:B------:R-:W-:-:S06]  /*0330*/  FSEL R23, -R23, 0.11223486810922622681, !P0 ;  /* 0x3de5db6517177808 */ /* 0x000fcc0004000100 */
[----:B--2---:R-:W-:-:S08]  /*0340*/  DFMA R12, R18, R22, R12 ;  /* 0x00000016120c722b */ /* 0x004fd0000000000c */
[----:B------:R-:W-:-:S08]  /*0350*/  DFMA R12, R18, R12, R14 ;  /* 0x0000000c120c722b */ /* 0x000fd0000000000e */
[----:B---3--:R-:W-:-:S08]  /*0360*/  DFMA R8, R18, R12, R8 ;  /* 0x0000000c1208722b */ /* 0x008fd00000000008 */
[----:B------:R-:W-:-:S08]  /*0370*/  DFMA R8, R18, R8, R10 ;  /* 0x000000081208722b */ /* 0x000fd0000000000a */
[----:B----4-:R-:W-:-:S08]  /*0380*/  DFMA R4, R18, R8, R4 ;  /* 0x000000081204722b */ /* 0x010fd00000000004 */
[----:B------:R-:W-:-:S08]  /*0390*/  DFMA R4, R18, R4, R6 ;  /* 0x000000041204722b */ /* 0x000fd00000000006 */
[----:B------:R-:W-:Y:S02]  /*03a0*/  DFMA R2, R4, R2, R2 ;  /* 0x000000020402722b */ /* 0x000fe40000000002 */
[----:B------:R-:W-:-:S10]  /*03b0*/  DFMA R4, R18, R4, 1 ;  /* 0x3ff000001204742b */ /* 0x000fd40000000004 */
[----:B------:R-:W-:Y:S02]  /*03c0*/  FSEL R4, R4, R2, !P0 ;  /* 0x0000000204047208 */ /* 0x000fe40004000000 */
[----:B------:R-:W-:Y:S02]  /*03d0*/  FSEL R5, R5, R3, !P0 ;  /* 0x0000000305057208 */ /* 0x000fe40004000000 */
[----:B------:R-:W-:-:S04]  /*03e0*/  LOP3.LUT P0, RZ, R0, 0x2, RZ, 0xc0, !PT ;  /* 0x0000000200ff7812 */ /* 0x000fc8000780c0ff */
[----:B------:R-:W-:-:S10]  /*03f0*/  DADD R2, RZ, -R4 ;  /* 0x00000000ff027229 */ /* 0x000fd40000000804 */
[----:B------:R-:W-:Y:S02]  /*0400*/  FSEL R2, R4, R2, !P0 ;  /* 0x0000000204027208 */ /* 0x000fe40004000000 */
[----:B------:R-:W-:-:S05]  /*0410*/  FSEL R3, R5, R3, !P0 ;  /* 0x0000000305037208 */ /* 0x000fca0004000000 */
[----:B------:R-:W-:Y:S01]  /*0420*/  STG.E.64 desc[UR4][R16.64], R2 ;  /* 0x0000000210007986 */ /* 0x000fe2000c101b04 */
[----:B------:R-:W-:Y:S05]  /*0430*/  EXIT ;  /* 0x000000000000794d */ /* 0x000fea0003800000 */
        .type           $_Z9apply_sinPdi$__internal_trig_reduction_slowpathd,@function
        .size           $_Z9apply_sinPdi$__internal_trig_reduction_slowpathd,(.L_x_14 - $_Z9apply_sinPdi$__internal_trig_reduction_slowpathd)
$_Z9apply_sinPdi$__internal_trig_reduction_slowpathd:
[--C-:B------:R-:W-:Y:S01]  /*0440*/  SHF.R.U32.HI R6, RZ, 0x14, R19.reuse ;  /* 0x00000014ff067819 */ /* 0x100fe20000011613 */
[----:B------:R-:W-:Y:S02]  /*0450*/  IMAD.MOV.U32 R2, RZ, RZ, R18 ;  /* 0x000000ffff027224 */ /* 0x000fe400078e0012 */
[----:B------:R-:W-:Y:S01]  /*0460*/  IMAD.MOV.U32 R3, RZ, RZ, R19 ;  /* 0x000000ffff037224 */ /* 0x000fe200078e0013 */
[----:B------:R-:W-:Y:S01]  /*0470*/  LOP3.LUT R0, R6, 0x7ff, RZ, 0xc0, !PT ;  /* 0x000007ff06007812 */ /* 0x000fe200078ec0ff */
[----:B------:R-:W-:-:S03]  /*0480*/  IMAD.MOV.U32 R4, RZ, RZ, RZ ;  /* 0x000000ffff047224 */ /* 0x000fc600078e00ff */
[----:B------:R-:W-:-:S13]  /*0490*/  ISETP.NE.AND P0, PT, R0, 0x7ff, PT ;  /* 0x000007ff0000780c */ /* 0x000fda0003f05270 */
[----:B------:R-:W-:Y:S05]  /*04a0*/  @!P0 BRA `(.L_x_5) ;  /* 0x0000000800488947 */ /* 0x000fea0003800000 */
[----:B------:R-:W-:Y:S01]  /*04b0*/  VIADD R0, R0, 0xfffffc00 ;  /* 0xfffffc0000007836 */ /* 0x000fe20000000000 */
[----:B------:R-:W-:Y:S01]  /*04c0*/  BSSY.RECONVERGENT B1, `(.L_x_6) ;  /* 0x000002f000017945 */ /* 0x000fe20003800200 */
[----:B------:R-:W-:-:S03]  /*04d0*/  CS2R R20, SRZ ;  /* 0x0000000000147805 */ /* 0x000fc6000001ff00 */
[----:B------:R-:W-:Y:S02]  /*04e0*/  SHF.R.U32.HI R5, RZ, 0x6, R0 ;  /* 0x00000006ff057819 */ /* 0x000fe40000011600 */
[----:B------:R-:W-:Y:S02]  /*04f0*/  ISETP.GE.U32.AND P0, PT, R0, 0x80, PT ;  /* 0x000000800000780c */ /* 0x000fe40003f06070 */
[C---:B------:R-:W-:Y:S02]  /*0500*/  IADD3 R0, PT, PT, -R5.reuse, 0x13, RZ ;  /* 0x0000001305007810 */ /* 0x040fe40007ffe1ff */
[----:B------:R-:W-:Y:S02]  /*0510*/  IADD3 R13, PT, PT, -R5, 0xf, RZ ;  /* 0x0000000f050d7810 */ /* 0x000fe40007ffe1ff */
[----:B------:R-:W-:-:S04]  /*0520*/  SEL R0, R0, 0x12, P0 ;  /* 0x0000001200007807 */ /* 0x000fc80000000000 */
[----:B------:R-:W-:-:S13]  /*0530*/  ISETP.GE.AND P0, PT, R13, R0, PT ;  /* 0x000000000d00720c */ /* 0x000fda0003f06270 */
[----:B------:R-:W-:Y:S05]  /*0540*/  @P0 BRA `(.L_x_7) ;  /* 0x0000000000980947 */ /* 0x000fea0003800000 */
[----:B------:R-:W0:Y:S01]  /*0550*/  LDC.64 R8, c[0x0][0x358] ;  /* 0x0000d600ff087b82 */ /* 0x000e220000000a00 */
[C---:B------:R-:W-:Y:S01]  /*0560*/  SHF.L.U64.HI R11, R2.reuse, 0xb, R3 ;  /* 0x0000000b020b7819 */ /* 0x040fe20000010203 */
[----:B------:R-:W-:Y:S01]  /*0570*/  BSSY.RECONVERGENT B2, `(.L_x_8) ;  /* 0x0000022000027945 */ /* 0x000fe20003800200 */
[----:B------:R-:W-:Y:S01]  /*0580*/  IMAD.SHL.U32 R7, R2, 0x800, RZ ;  /* 0x0000080002077824 */ /* 0x000fe200078e00ff */
[----:B------:R-:W-:Y:S01]  /*0590*/  IADD3 R12, PT, PT, RZ, -R5, -R0 ;  /* 0x80000005ff0c7210 */ /* 0x000fe20007ffe800 */
[----:B------:R-:W-:Y:S01]  /*05a0*/  IMAD.MOV.U32 R4, RZ, RZ, RZ ;  /* 0x000000ffff047224 */ /* 0x000fe200078e00ff */
[----:B------:R-:W-:Y:S02]  /*05b0*/  CS2R R20, SRZ ;  /* 0x0000000000147805 */ /* 0x000fe4000001ff00 */
[----:B------:R-:W-:-:S07]  /*05c0*/  LOP3.LUT R11, R11, 0x80000000, RZ, 0xfc, !PT ;  /* 0x800000000b0b7812 */ /* 0x000fce00078efcff */
.L_x_9:
[----:B------:R-:W1:Y:S01]  /*05d0*/  LDC.64 R2, c[0x4][RZ] ;  /* 0x01000000ff027b82 */ /* 0x000e620000000a00 */
[----:B0-----:R-:W-:Y:S02]  /*05e0*/  R2UR UR6, R8 ;  /* 0x00000000080672ca */ /* 0x001fe400000e0000 */
[----:B------:R-:W-:Y:S01]  /*05f0*/  R2UR UR7, R9 ;  /* 0x00000000090772ca */ /* 0x000fe200000e0000 */
[----:B-1----:R-:W-:-:S12]  /*0600*/  IMAD.WIDE R2, R13, 0x8, R2 ;  /* 0x000000080d027825 */ /* 0x002fd800078e0202 */
[----:B------:R-:W2:Y:S01]  /*0610*/  LDG.E.64.CONSTANT R2, desc[UR6][R2.64] ;  /* 0x0000000602027981 */ /* 0x000ea2000c1e9b00 */
[----:B------:R-:W-:Y:S02]  /*0620*/  VIADD R12, R12, 0x1 ;  /* 0x000000010c0c7836 */ /* 0x000fe40000000000 */
[----:B------:R-:W-:Y:S02]  /*0630*/  VIADD R13, R13, 0x1 ;  /* 0x000000010d0d7836 */ /* 0x000fe40000000000 */
[----:B--2---:R-:W-:-:S04]  /*0640*/  IMAD.WIDE.U32 R20, P2, R2, R7, R20 ;  /* 0x0000000702147225 */ /* 0x004fc80007840014 */
[----:B------:R-:W-:Y:S02]  /*0650*/  IMAD R15, R2, R11, RZ ;  /* 0x0000000b020f7224 */ /* 0x000fe400078e02ff */
[CC--:B------:R-:W-:Y:S02]  /*0660*/  IMAD R14, R3.reuse, R7.reuse, RZ ;  /* 0x00000007030e7224 */ /* 0x0c0fe400078e02ff */
[----:B------:R-:W-:Y:S01]  /*0670*/  IMAD.HI.U32 R23, R3, R7, RZ ;  /* 0x0000000703177227 */ /* 0x000fe200078e00ff */
[----:B------:R-:W-:-:S03]  /*0680*/  IADD3 R21, P0, PT, R15, R21, RZ ;  /* 0x000000150f157210 */ /* 0x000fc60007f1e0ff */
[----:B------:R-:W-:Y:S01]  /*0690*/  IMAD R15, R4, 0x8, R1 ;  /* 0x00000008040f7824 */ /* 0x000fe200078e0201 */
[----:B------:R-:W-:Y:S01]  /*06a0*/  IADD3 R21, P1, PT, R14, R21, RZ ;  /* 0x000000150e157210 */ /* 0x000fe20007f3e0ff */
[----:B------:R-:W-:-:S04]  /*06b0*/  IMAD.HI.U32 R14, R2, R11, RZ ;  /* 0x0000000b020e7227 */ /* 0x000fc800078e00ff */
[----:B------:R-:W-:Y:S01]  /*06c0*/  IMAD.X R2, RZ, RZ, R14, P2 ;  /* 0x000000ffff027224 */ /* 0x000fe200010e060e */
[----:B------:R0:W-:Y:S01]  /*06d0*/  STL.64 [R15], R20 ;  /* 0x000000140f007387 */ /* 0x0001e20000100a00 */
[----:B------:R-:W-:-:S03]  /*06e0*/  IMAD.HI.U32 R14, R3, R11, RZ ;  /* 0x0000000b030e7227 */ /* 0x000fc600078e00ff */
[----:B------:R-:W-:Y:S01]  /*06f0*/  IADD3.X R2, P0, PT, R23, R2, RZ, P0, !PT ;  /* 0x0000000217027210 */ /* 0x000fe2000071e4ff */
[----:B------:R-:W-:Y:S02]  /*0700*/  IMAD R3, R3, R11, RZ ;  /* 0x0000000b03037224 */ /* 0x000fe400078e02ff */
[----:B------:R-:W-:-:S03]  /*0710*/  VIADD R4, R4, 0x1 ;  /* 0x0000000104047836 */ /* 0x000fc60000000000 */
[----:B------:R-:W-:Y:S01]  /*0720*/  IADD3.X R3, P1, PT, R3, R2, RZ, P1, !PT ;  /* 0x0000000203037210 */ /* 0x000fe20000f3e4ff */
[----:B------:R-:W-:Y:S01]  /*0730*/  IMAD.X R2, RZ, RZ, R14, P0 ;  /* 0x000000ffff027224 */ /* 0x000fe200000e060e */
[----:B------:R-:W-:-:S03]  /*0740*/  ISETP.NE.AND P0, PT, R12, -0xf, PT ;  /* 0xfffffff10c00780c */ /* 0x000fc60003f05270 */
[----:B------:R-:W-:Y:S02]  /*0750*/  IMAD.X R2, RZ, RZ, R2, P1 ;  /* 0x000000ffff027224 */ /* 0x000fe400008e0602 */
[----:B0-----:R-:W-:Y:S02]  /*0760*/  IMAD.MOV.U32 R20, RZ, RZ, R3 ;  /* 0x000000ffff147224 */ /* 0x001fe400078e0003 */
[----:B------:R-:W-:-:S06]  /*0770*/  IMAD.MOV.U32 R21, RZ, RZ, R2 ;  /* 0x000000ffff157224 */ /* 0x000fcc00078e0002 */
[----:B------:R-:W-:Y:S05]  /*0780*/  @P0 BRA `(.L_x_9) ;  /* 0xfffffffc00900947 */ /* 0x000fea000383ffff */
[----:B------:R-:W-:Y:S05]  /*0790*/  BSYNC.RECONVERGENT B2 ;  /* 0x0000000000027941 */ /* 0x000fea0003800200 */
.L_x_8:
[----:B------:R-:W-:-:S07]  /*07a0*/  IMAD.MOV.U32 R13, RZ, RZ, R0 ;  /* 0x000000ffff0d7224 */ /* 0x000fce00078e0000 */
.L_x_7:
[----:B------:R-:W-:Y:S05]  /*07b0*/  BSYNC.RECONVERGENT B1 ;  /* 0x0000000000017941 */ /* 0x000fea0003800200 */
.L_x_6:
[----:B------:R-:W-:Y:S01]  /*07c0*/  LOP3.LUT P0, R23, R6, 0x3f, RZ, 0xc0, !PT ;  /* 0x0000003f06177812 */ /* 0x000fe2000780c0ff */
[----:B------:R-:W-:-:S04]  /*07d0*/  IMAD.IADD R0, R5, 0x1, R13 ;  /* 0x0000000105007824 */ /* 0x000fc800078e020d */
[----:B------:R-:W-:-:S05]  /*07e0*/  IMAD.U32 R25, R0, 0x8, R1 ;  /* 0x0000000800197824 */ /* 0x000fca00078e0001 */
[----:B------:R0:W-:Y:S04]  /*07f0*/  STL.64 [R25+-0x78], R20 ;  /* 0xffff881419007387 */ /* 0x0001e80000100a00 */
[----:B------:R-:W2:Y:S04]  /*0800*/  @P0 LDL.64 R8, [R1+0x8] ;  /* 0x0000080001080983 */ /* 0x000ea80000100a00 */
[----:B------:R-:W3:Y:S04]  /*0810*/  LDL.64 R2, [R1+0x10] ;  /* 0x0000100001027983 */ /* 0x000ee80000100a00 */
[----:B------:R-:W4:Y:S01]  /*0820*/  LDL.64 R4, [R1+0x18] ;  /* 0x0000180001047983 */ /* 0x000f220000100a00 */
[----:B------:R-:W-:Y:S01]  /*0830*/  @P0 LOP3.LUT R0, R6, 0x3f, RZ, 0xc, !PT ;  /* 0x0000003f06000812 */ /* 0x000fe200078e0cff */
[----:B------:R-:W-:Y:S01]  /*0840*/  BSSY.RECONVERGENT B1, `(.L_x_10) ;  /* 0x0000034000017945 */ /* 0x000fe20003800200 */
[----:B--2---:R-:W-:-:S02]  /*0850*/  @P0 SHF.R.U64 R7, R8, 0x1, R9 ;  /* 0x0000000108070819 */ /* 0x004fc40000001209 */
[----:B------:R-:W-:Y:S02]  /*0860*/  @P0 SHF.R.U32.HI R9, RZ, 0x1, R9 ;  /* 0x00000001ff090819 */ /* 0x000fe40000011609 */
[CC--:B---3--:R-:W-:Y:S02]  /*0870*/  @P0 SHF.L.U32 R11, R2.reuse, R23.reuse, RZ ;  /* 0x00000017020b0219 */ /* 0x0c8fe400000006ff */
[----:B------:R-:W-:Y:S02]  /*0880*/  @P0 SHF.R.U64 R6, R7, R0, R9 ;  /* 0x0000000007060219 */ /* 0x000fe40000001209 */
[--C-:B------:R-:W-:Y:S02]  /*0890*/  @P0 SHF.R.U32.HI R15, RZ, 0x1, R3.reuse ;  /* 0x00000001ff0f0819 */ /* 0x100fe40000011603 */
[C-C-:B------:R-:W-:Y:S02]  /*08a0*/  @P0 SHF.R.U64 R13, R2.reuse, 0x1, R3.reuse ;  /* 0x00000001020d0819 */ /* 0x140fe40000001203 */
[----:B------:R-:W-:-:S02]  /*08b0*/  @P0 SHF.L.U64.HI R8, R2, R23, R3 ;  /* 0x0000001702080219 */ /* 0x000fc40000010203 */
[----:B------:R-:W-:Y:S02]  /*08c0*/  @P0 SHF.R.U32.HI R7, RZ, R0, R9 ;  /* 0x00000000ff070219 */ /* 0x000fe40000011609 */
[----:B------:R-:W-:Y:S02]  /*08d0*/  @P0 LOP3.LUT R2, R11, R6, RZ, 0xfc, !PT ;  /* 0x000000060b020212 */ /* 0x000fe400078efcff */
[----:B----4-:R-:W-:Y:S02]  /*08e0*/  @P0 SHF.L.U32 R9, R4, R23, RZ ;  /* 0x0000001704090219 */ /* 0x010fe400000006ff */
[----:B------:R-:W-:Y:S02]  /*08f0*/  @P0 SHF.R.U64 R12, R13, R0, R15 ;  /* 0x000000000d0c0219 */ /* 0x000fe4000000120f */
[----:B------:R-:W-:Y:S01]  /*0900*/  @P0 LOP3.LUT R3, R8, R7, RZ, 0xfc, !PT ;  /* 0x0000000708030212 */ /* 0x000fe200078efcff */
[----:B------:R-:W-:Y:S01]  /*0910*/  IMAD.SHL.U32 R8, R2, 0x4, RZ ;  /* 0x0000000402087824 */ /* 0x000fe200078e00ff */
[----:B------:R-:W-:-:S02]  /*0920*/  @P0 SHF.L.U64.HI R23, R4, R23, R5 ;  /* 0x0000001704170219 */ /* 0x000fc40000010205 */
[----:B------:R-:W-:Y:S02]  /*0930*/  @P0 LOP3.LUT R4, R9, R12, RZ, 0xfc, !PT ;  /* 0x0000000c09040212 */ /* 0x000fe400078efcff */
[----:B------:R-:W-:Y:S02]  /*0940*/  @P0 SHF.R.U32.HI R0, RZ, R0, R15 ;  /* 0x00000000ff000219 */ /* 0x000fe4000001160f */
[----:B------:R-:W-:Y:S02]  /*0950*/  SHF.L.U64.HI R9, R2, 0x2, R3 ;  /* 0x0000000202097819 */ /* 0x000fe40000010203 */
[----:B------:R-:W-:Y:S02]  /*0960*/  @P0 LOP3.LUT R5, R23, R0, RZ, 0xfc, !PT ;  /* 0x0000000017050212 */ /* 0x000fe400078efcff */
[----:B------:R-:W-:Y:S02]  /*0970*/  SHF.L.W.U32.HI R3, R3, 0x2, R4 ;  /* 0x0000000203037819 */ /* 0x000fe40000010e04 */
[----:B------:R-:W-:-:S02]  /*0980*/  IADD3 RZ, P0, PT, RZ, -R8, RZ ;  /* 0x80000008ffff7210 */ /* 0x000fc40007f1e0ff */
[----:B------:R-:W-:Y:S02]  /*0990*/  LOP3.LUT R0, RZ, R9, RZ, 0x33, !PT ;  /* 0x00000009ff007212 */ /* 0x000fe400078e33ff */
[----:B------:R-:W-:Y:S02]  /*09a0*/  SHF.L.W.U32.HI R4, R4, 0x2, R5 ;  /* 0x0000000204047819 */ /* 0x000fe40000010e05 */
[----:B------:R-:W-:Y:S02]  /*09b0*/  LOP3.LUT R2, RZ, R3, RZ, 0x33, !PT ;  /* 0x00000003ff027212 */ /* 0x000fe400078e33ff */
[----:B------:R-:W-:Y:S02]  /*09c0*/  IADD3.X R6, P0, PT, RZ, R0, RZ, P0, !PT ;  /* 0x00000000ff067210 */ /* 0x000fe4000071e4ff */
[----:B------:R-:W-:Y:S02]  /*09d0*/  LOP3.LUT R7, RZ, R4, RZ, 0x33, !PT ;  /* 0x00000004ff077212 */ /* 0x000fe400078e33ff */
[----:B------:R-:W-:-:S02]  /*09e0*/  IADD3.X R0, P1, PT, RZ, R2, RZ, P0, !PT ;  /* 0x00000002ff007210 */ /* 0x000fc4000073e4ff */
[----:B------:R-:W-:-:S03]  /*09f0*/  ISETP.GT.U32.AND P2, PT, R3, -0x1, PT ;  /* 0xffffffff0300780c */ /* 0x000fc60003f44070 */
[----:B------:R-:W-:Y:S01]  /*0a00*/  IMAD.X R7, RZ, RZ, R7, P1 ;  /* 0x000000ffff077224 */ /* 0x000fe200008e0607 */
[----:B------:R-:W-:-:S04]  /*0a10*/  ISETP.GT.AND.EX P0, PT, R4, -0x1, PT, P2 ;  /* 0xffffffff0400780c */ /* 0x000fc80003f04320 */
[----:B------:R-:W-:Y:S02]  /*0a20*/  SEL R2, R4, R7, P0 ;  /* 0x0000000704027207 */ /* 0x000fe40000000000 */
[----:B------:R-:W-:Y:S02]  /*0a30*/  SEL R13, R3, R0, P0 ;  /* 0x00000000030d7207 */ /* 0x000fe40000000000 */
[----:B------:R-:W-:Y:S02]  /*0a40*/  ISETP.NE.U32.AND P1, PT, R2, RZ, PT ;  /* 0x000000ff0200720c */ /* 0x000fe40003f25070 */
[----:B------:R-:W-:Y:S02]  /*0a50*/  SEL R9, R9, R6, P0 ;  /* 0x0000000609097207 */ /* 0x000fe40000000000 */
[----:B------:R-:W-:Y:S01]  /*0a60*/  SEL R3, R13, R2, !P1 ;  /* 0x000000020d037207 */ /* 0x000fe20004800000 */
[----:B------:R-:W-:-:S05]  /*0a70*/  @!P0 IMAD.MOV R8, RZ, RZ, -R8 ;  /* 0x000000ffff088224 */ /* 0x000fca00078e0a08 */
[----:B------:R-:W1:Y:S02]  /*0a80*/  FLO.U32 R3, R3 ;  /* 0x0000000300037300 */ /* 0x000e6400000e0000 */
[C---:B-1----:R-:W-:Y:S02]  /*0a90*/  IADD3 R7, PT, PT, -R3.reuse, 0x1f, RZ ;  /* 0x0000001f03077810 */ /* 0x042fe40007ffe1ff */
[----:B------:R-:W-:-:S03]  /*0aa0*/  IADD3 R0, PT, PT, -R3, 0x3f, RZ ;  /* 0x0000003f03007810 */ /* 0x000fc60007ffe1ff */
[----:B------:R-:W-:-:S05]  /*0ab0*/  @P1 IMAD.MOV R0, RZ, RZ, R7 ;  /* 0x000000ffff001224 */ /* 0x000fca00078e0207 */
[----:B------:R-:W-:-:S13]  /*0ac0*/  ISETP.NE.AND P1, PT, R0, RZ, PT ;  /* 0x000000ff0000720c */ /* 0x000fda0003f25270 */
[----:B0-----:R-:W-:Y:S05]  /*0ad0*/  @!P1 BRA `(.L_x_11) ;  /* 0x0000000000289947 */ /* 0x001fea0003800000 */
[--C-:B------:R-:W-:Y:S02]  /*0ae0*/  SHF.R.U64 R7, R8, 0x1, R9.reuse ;  /* 0x0000000108077819 */ /* 0x100fe40000001209 */
[C---:B------:R-:W-:Y:S02]  /*0af0*/  LOP3.LUT R3, R0.reuse, 0x3f, RZ, 0xc0, !PT ;  /* 0x0000003f00037812 */ /* 0x040fe400078ec0ff */
[----:B------:R-:W-:Y:S02]  /*0b00*/  SHF.R.U32.HI R9, RZ, 0x1, R9 ;  /* 0x00000001ff097819 */ /* 0x000fe40000011609 */
[----:B------:R-:W-:Y:S02]  /*0b10*/  LOP3.LUT R6, R0, 0x3f, RZ, 0xc, !PT ;  /* 0x0000003f00067812 */ /* 0x000fe400078e0cff */
[CC--:B------:R-:W-:Y:S02]  /*0b20*/  SHF.L.U64.HI R11, R13.reuse, R3.reuse, R2 ;  /* 0x000000030d0b7219 */ /* 0x0c0fe40000010202 */
[----:B------:R-:W-:-:S02]  /*0b30*/  SHF.L.U32 R3, R13, R3, RZ ;  /* 0x000000030d037219 */ /* 0x000fc400000006ff */
[-CC-:B------:R-:W-:Y:S02]  /*0b40*/  SHF.R.U64 R2, R7, R6.reuse, R9.reuse ;  /* 0x0000000607027219 */ /* 0x180fe40000001209 */
[----:B------:R-:W-:Y:S02]  /*0b50*/  SHF.R.U32.HI R6, RZ, R6, R9 ;  /* 0x00000006ff067219 */ /* 0x000fe40000011609 */
[----:B------:R-:W-:Y:S02]  /*0b60*/  LOP3.LUT R13, R3, R2, RZ, 0xfc, !PT ;  /* 0x00000002030d7212 */ /* 0x000fe400078efcff */
[----:B------:R-:W-:-:S07]  /*0b70*/  LOP3.LUT R2, R11, R6, RZ, 0xfc, !PT ;  /* 0x000000060b027212 */ /* 0x000fce00078efcff */
.L_x_11:
[----:B------:R-:W-:Y:S05]  /*0b80*/  BSYNC.RECONVERGENT B1 ;  /* 0x0000000000017941 */ /* 0x000fea0003800200 */
.L_x_10:
[----:B------:R-:W-:Y:S01]  /*0b90*/  IMAD.WIDE.U32 R8, R13, 0x2168c235, RZ ;  /* 0x2168c2350d087825 */ /* 0x000fe200078e00ff */
[----:B------:R-:W-:-:S03]  /*0ba0*/  SHF.R.U32.HI R5, RZ, 0x1e, R5 ;  /* 0x0000001eff057819 */ /* 0x000fc60000011605 */
[----:B------:R-:W-:Y:S01]  /*0bb0*/  IMAD.MOV.U32 R6, RZ, RZ, R9 ;  /* 0x000000ffff067224 */ /* 0x000fe200078e0009 */
[----:B------:R-:W-:Y:S01]  /*0bc0*/  IADD3 RZ, P1, PT, R8, R8, RZ ;  /* 0x0000000808ff7210 */ /* 0x000fe20007f3e0ff */
[----:B------:R-:W-:Y:S01]  /*0bd0*/  IMAD.MOV.U32 R7, RZ, RZ, RZ ;  /* 0x000000ffff077224 */ /* 0x000fe200078e00ff */
[----:B------:R-:W-:Y:S01]  /*0be0*/  LEA.HI R4, R4, R5, RZ, 0x1 ;  /* 0x0000000504047211 */ /* 0x000fe200078f08ff */
[----:B------:R-:W-:-:S04]  /*0bf0*/  IMAD.HI.U32 R3, R2, -0x36f0255e, RZ ;  /* 0xc90fdaa202037827 */ /* 0x000fc800078e00ff */
[----:B------:R-:W-:-:S04]  /*0c00*/  IMAD.WIDE.U32 R6, R13, -0x36f0255e, R6 ;  /* 0xc90fdaa20d067825 */ /* 0x000fc800078e0006 */
[C---:B------:R-:W-:Y:S02]  /*0c10*/  IMAD R9, R2.reuse, -0x36f0255e, RZ ;  /* 0xc90fdaa202097824 */ /* 0x040fe400078e02ff */
[----:B------:R-:W-:-:S04]  /*0c20*/  IMAD.WIDE.U32 R6, P2, R2, 0x2168c235, R6 ;  /* 0x2168c23502067825 */ /* 0x000fc80007840006 */
[----:B------:R-:W-:Y:S01]  /*0c30*/  IMAD.X R2, RZ, RZ, R3, P2 ;  /* 0x000000ffff027224 */ /* 0x000fe200010e0603 */
[----:B------:R-:W-:Y:S02]  /*0c40*/  IADD3 R3, P2, PT, R9, R7, RZ ;  /* 0x0000000709037210 */ /* 0x000fe40007f5e0ff */
[----:B------:R-:W-:Y:S02]  /*0c50*/  IADD3.X RZ, P1, PT, R6, R6, RZ, P1, !PT ;  /* 0x0000000606ff7210 */ /* 0x000fe40000f3e4ff */
[C---:B------:R-:W-:Y:S01]  /*0c60*/  ISETP.GT.U32.AND P3, PT, R3.reuse, RZ, PT ;  /* 0x000000ff0300720c */ /* 0x040fe20003f64070 */
[----:B------:R-:W-:Y:S01]  /*0c70*/  IMAD.X R2, RZ, RZ, R2, P2 ;  /* 0x000000ffff027224 */ /* 0x000fe200010e0602 */
[----:B------:R-:W-:-:S04]  /*0c80*/  IADD3.X R6, P2, PT, R3, R3, RZ, P1, !PT ;  /* 0x0000000303067210 */ /* 0x000fc80000f5e4ff */
[C---:B------:R-:W-:Y:S01]  /*0c90*/  ISETP.GT.AND.EX P1, PT, R2.reuse, RZ, PT, P3 ;  /* 0x000000ff0200720c */ /* 0x040fe20003f24330 */
[----:B------:R-:W-:-:S03]  /*0ca0*/  IMAD.X R7, R2, 0x1, R2, P2 ;  /* 0x0000000102077824 */ /* 0x000fc600010e0602 */
[----:B------:R-:W-:Y:S02]  /*0cb0*/  SEL R6, R6, R3, P1 ;  /* 0x0000000306067207 */ /* 0x000fe40000800000 */
[----:B------:R-:W-:Y:S02]  /*0cc0*/  SEL R3, R7, R2, P1 ;  /* 0x0000000207037207 */ /* 0x000fe40000800000 */
[----:B------:R-:W-:Y:S02]  /*0cd0*/  IADD3 R2, P2, PT, R6, 0x1, RZ ;  /* 0x0000000106027810 */ /* 0x000fe40007f5e0ff */
[----:B------:R-:W-:Y:S02]  /*0ce0*/  SEL R7, RZ, 0xffffffff, !P1 ;  /* 0xffffffffff077807 */ /* 0x000fe40004800000 */
[----:B------:R-:W-:Y:S01]  /*0cf0*/  LOP3.LUT P1, R19, R19, 0x80000000, RZ, 0xc0, !PT ;  /* 0x8000000013137812 */ /* 0x000fe2000782c0ff */
[----:B------:R-:W-:Y:S02]  /*0d00*/  IMAD.X R3, RZ, RZ, R3, P2 ;  /* 0x000000ffff037224 */ /* 0x000fe400010e0603 */
[----:B------:R-:W-:Y:S01]  /*0d10*/  IMAD.IADD R0, R7, 0x1, -R0 ;  /* 0x0000000107007824 */ /* 0x000fe200078e0a00 */
[----:B------:R-:W-:-:S02]  /*0d20*/  @!P0 LOP3.LUT R19, R19, 0x80000000, RZ, 0x3c, !PT ;  /* 0x8000000013138812 */ /* 0x000fc400078e3cff */
[----:B------:R-:W-:Y:S01]  /*0d30*/  SHF.R.U64 R2, R2, 0xa, R3 ;  /* 0x0000000a02027819 */ /* 0x000fe20000001203 */
[----:B------:R-:W-:-:S03]  /*0d40*/  IMAD.SHL.U32 R0, R0, 0x100000, RZ ;  /* 0x0010000000007824 */ /* 0x000fc600078e00ff */
[----:B------:R-:W-:-:S03]  /*0d50*/  IADD3 R2, P2, PT, R2, 0x1, RZ ;  /* 0x0000000102027810 */ /* 0x000fc60007f5e0ff */
[----:B------:R-:W-:Y:S01]  /*0d60*/  @P1 IMAD.MOV R4, RZ, RZ, -R4 ;  /* 0x000000ffff041224 */ /* 0x000fe200078e0a04 */
[----:B------:R-:W-:-:S04]  /*0d70*/  LEA.HI.X R3, R3, RZ, RZ, 0x16, P2 ;  /* 0x000000ff03037211 */ /* 0x000fc800010fb4ff */
[--C-:B------:R-:W-:Y:S02]  /*0d80*/  SHF.R.U64 R2, R2, 0x1, R3.reuse ;  /* 0x0000000102027819 */ /* 0x100fe40000001203 */
[----:B------:R-:W-:Y:S02]  /*0d90*/  SHF.R.U32.HI R3, RZ, 0x1, R3 ;  /* 0x00000001ff037819 */ /* 0x000fe40000011603 */
[----:B------:R-:W-:-:S04]  /*0da0*/  IADD3 R2, P2, P3, RZ, RZ, R2 ;  /* 0x000000ffff027210 */ /* 0x000fc80007b5e002 */
[----:B------:R-:W-:-:S04]  /*0db0*/  IADD3.X R0, PT, PT, R0, 0x3fe00000, R3, P2, P3 ;  /* 0x3fe0000000007810 */ /* 0x000fc800017e6403 */
[----:B------:R-:W-:-:S07]  /*0dc0*/  LOP3.LUT R3, R0, R19, RZ, 0xfc, !PT ;  /* 0x0000001300037212 */ /* 0x000fce00078efcff */
.L_x_5:
[----:B------:R-:W-:Y:S02]  /*0dd0*/  IMAD.MOV.U32 R11, RZ, RZ, 0x0 ;  /* 0x00000000ff0b7424 */ /* 0x000fe400078e00ff */
[----:B------:R-:W-:Y:S02]  /*0de0*/  IMAD.MOV.U32 R0, RZ, RZ, R4 ;  /* 0x000000ffff007224 */ /* 0x000fe400078e0004 */
[----:B------:R-:W-:Y:S05]  /*0df0*/  RET.REL.NODEC R10 `(_Z9apply_sinPdi) ;  /* 0xfffffff00a807950 */ /* 0x000fea0003c3ffff */
.L_x_12:
        /* <DEDUP_REMOVED lines=16> */
.L_x_14:


//--------------------- .text._Z5daxpydPKdPdi     --------------------------
	.section	.text._Z5daxpydPKdPdi,"ax",@progbits
	.align	128
        .global         _Z5daxpydPKdPdi
        .type           _Z5daxpydPKdPdi,@function
        .size           _Z5daxpydPKdPdi,(.L_x_17 - _Z5daxpydPKdPdi)
        .other          _Z5daxpydPKdPdi,@"STO_CUDA_ENTRY STV_DEFAULT"
_Z5daxpydPKdPdi:
.text._Z5daxpydPKdPdi:
[----:B------:R-:W-:Y:S01]  /*0000*/  LDC R1, c[0x0][0x37c] ;  /* 0x0000df00ff017b82 */ /* 0x000fe20000000800 */
[----:B------:R-:W0:Y:S07]  /*0010*/  S2R R0, SR_TID.X ;  /* 0x0000000000007919 */ /* 0x000e2e0000002100 */
[----:B------:R-:W0:Y:S01]  /*0020*/  S2UR UR4, SR_CTAID.X ;  /* 0x00000000000479c3 */ /* 0x000e220000002500 */
[----:B------:R-:W1:Y:S07]  /*0030*/  LDCU UR5, c[0x0][0x398] ;  /* 0x00007300ff0577ac */ /* 0x000e6e0008000800 */
[----:B------:R-:W0:Y:S02]  /*0040*/  LDC R7, c[0x0][0x360] ;  /* 0x0000d800ff077b82 */ /* 0x000e240000000800 */
[----:B0-----:R-:W-:-:S05]  /*0050*/  IMAD R7, R7, UR4, R0 ;  /* 0x0000000407077c24 */ /* 0x001fca000f8e0200 */
[----:B-1----:R-:W-:-:S13]  /*0060*/  ISETP.GE.AND P0, PT, R7, UR5, PT ;  /* 0x0000000507007c0c */ /* 0x002fda000bf06270 */
[----:B------:R-:W-:Y:S05]  /*0070*/  @P0 EXIT ;  /* 0x000000000000094d */ /* 0x000fea0003800000 */
[----:B------:R-:W0:Y:S01]  /*0080*/  LDC.64 R2, c[0x0][0x388] ;  /* 0x0000e200ff027b82 */ /* 0x000e220000000a00 */
[----:B------:R-:W1:Y:S07]  /*0090*/  LDCU.64 UR4, c[0x0][0x358] ;  /* 0x00006b00ff0477ac */ /* 0x000e6e0008000a00 */
[----:B------:R-:W2:Y:S08]  /*00a0*/  LDC.64 R4, c[0x0][0x390] ;  /* 0x0000e400ff047b82 */ /* 0x000eb00000000a00 */
[----:B------:R-:W3:Y:S01]  /*00b0*/  LDC.64 R8, c[0x0][0x380] ;  /* 0x0000e000ff087b82 */ /* 0x000ee20000000a00 */
[----:B0-----:R-:W-:-:S06]  /*00c0*/  IMAD.WIDE R2, R7, 0x8, R2 ;  /* 0x0000000807027825 */ /* 0x001fcc00078e0202 */
[----:B-1----:R-:W3:Y:S01]  /*00d0*/  LDG.E.64 R2, desc[UR4][R2.64] ;  /* 0x0000000402027981 */ /* 0x002ee2000c1e1b00 */
[----:B--2---:R-:W-:-:S05]  /*00e0*/  IMAD.WIDE R4, R7, 0x8, R4 ;  /* 0x0000000807047825 */ /* 0x004fca00078e0204 */
[----:B------:R-:W3:Y:S02]  /*00f0*/  LDG.E.64 R6, desc[UR4][R4.64] ;  /* 0x0000000404067981 */ /* 0x000ee4000c1e1b00 */
[----:B---3--:R-:W-:-:S07]  /*0100*/  DFMA R6, R2, R8, R6 ;  /* 0x000000080206722b */ /* 0x008fce0000000006 */
[----:B------:R-:W-:Y:S01]  /*0110*/  STG.E.64 desc[UR4][R4.64], R6 ;  /* 0x0000000604007986 */ /* 0x000fe2000c101b04 */
[----:B------:R-:W-:Y:S05]  /*0120*/  EXIT ;  /* 0x000000000000794d */ /* 0x000fea0003800000 */
.L_x_13:
        /* <DEDUP_REMOVED lines=13> */
.L_x_17:


//--------------------- .nv.global.init           --------------------------
	.section	.nv.global.init,"aw",@progbits
	.align	16
.nv.global.init:
	.type		__cudart_sin_cos_coeffs,@object
	.size		__cudart_sin_cos_coeffs,(__cudart_i2opi_d - __cudart_sin_cos_coeffs)
__cudart_sin_cos_coeffs:
        /*0000*/ 	.byte	0x46, 0xd2, 0xb0, 0x2c, 0xf1, 0xe5, 0x5a, 0xbe, 0x92, 0xe3, 0xac, 0x69, 0xe3, 0x1d, 0xc7, 0x3e
        /*0010*/ 	.byte	0xa1, 0x62, 0xdb, 0x19, 0xa0, 0x01, 0x2a, 0xbf, 0x18, 0x08, 0x11, 0x11, 0x11, 0x11, 0x81, 0x3f
        /*0020*/ 	.byte	0x54, 0x55, 0x55, 0x55, 0x55, 0x55, 0xc5, 0xbf, 0x00, 0x00, 0x00, 0x00, 0x00, 0x00, 0x00, 0x00
        /*0030*/ 	.byte	0x00, 0x00, 0x00, 0x00, 0x00, 0x00, 0x00, 0x00, 0x64, 0x81, 0xfd, 0x20, 0x83, 0xff, 0xa8, 0xbd
        /*0040*/ 	.byte	0x28, 0x85, 0xef, 0xc1, 0xa7, 0xee, 0x21, 0x3e, 0xd9, 0xe6, 0x06, 0x8e, 0x4f, 0x7e, 0x92, 0xbe
        /*0050*/ 	.byte	0xe9, 0xbc, 0xdd, 0x19, 0xa0, 0x01, 0xfa, 0x3e, 0x47, 0x5d, 0xc1, 0x16, 0x6c, 0xc1, 0x56, 0xbf
        /*0060*/ 	.byte	0x51, 0x55, 0x55, 0x55, 0x55, 0x55, 0xa5, 0x3f, 0x00, 0x00, 0x00, 0x00, 0x00, 0x00, 0xe0, 0xbf
        /*0070*/ 	.byte	0x00, 0x00, 0x00, 0x00, 0x00, 0x00, 0xf0, 0x3f, 0x00, 0x00, 0x00, 0x00, 0x00, 0x00, 0x00, 0x00
	.type		__cudart_i2opi_d,@object
	.size		__cudart_i2opi_d,(.L_0 - __cudart_i2opi_d)
__cudart_i2opi_d:
        /* <DEDUP_REMOVED lines=9> */
.L_0:


//--------------------- .nv.shared._Z10dot_kernelPKdS0_Pdi --------------------------
	.section	.nv.shared._Z10dot_kernelPKdS0_Pdi,"aw",@nobits
	.sectionflags	@""
	.align	16
	.zero		1024


//--------------------- .nv.shared.reserved.0     --------------------------
	.section	.nv.shared.reserved.0,"aw",@nobits
	.weak		__nv_reservedSMEM_offset_0_alias
	.size		__nv_reservedSMEM_offset_0_alias, 0, 64
	.other		__nv_reservedSMEM_offset_0_alias,@"STO_CUDA_RESERVED_SHARED STV_DEFAULT"
__nv_reservedSMEM_offset_0_alias:
	.zero		0
	.zero		64


//--------------------- .nv.shared._Z9apply_sinPdi --------------------------
	.section	.nv.shared._Z9apply_sinPdi,"aw",@nobits
	.sectionflags	@""
	.align	16
	.zero		1024


//--------------------- .nv.shared._Z5daxpydPKdPdi --------------------------
	.section	.nv.shared._Z5daxpydPKdPdi,"aw",@nobits
	.sectionflags	@""
	.align	16
	.zero		1024


//--------------------- .nv.constant0._Z10dot_kernelPKdS0_Pdi --------------------------
	.section	.nv.constant0._Z10dot_kernelPKdS0_Pdi,"a",@progbits
	.sectionflags	@""
	.align	4
.nv.constant0._Z10dot_kernelPKdS0_Pdi:
	.zero		924


//--------------------- .nv.constant0._Z9apply_sinPdi --------------------------
	.section	.nv.constant0._Z9apply_sinPdi,"a",@progbits
	.sectionflags	@""
	.align	4
.nv.constant0._Z9apply_sinPdi:
	.zero		908


//--------------------- .nv.constant0._Z5daxpydPKdPdi --------------------------
	.section	.nv.constant0._Z5daxpydPKdPdi,"a",@progbits
	.sectionflags	@""
	.align	4
.nv.constant0._Z5daxpydPKdPdi:
	.zero		924


//--------------------- SYMBOLS --------------------------

	.type		.nv.reservedSmem.offset0,@object
	.size		.nv.reservedSmem.offset0,0x4
	.type		.nv.reservedSmem.cap,@object
	.size		.nv.reservedSmem.cap,0x4
